// auto-generated by cutlass_sweep.gemm — config: {"arch": "sm_90", "cluster_m": 2, "cluster_n": 1, "dtype": "bf16", "dtype_b": "bf16", "layout": "nt", "stages": 0, "tile_k": 16, "tile_m": 512, "tile_n": 32}
#include "cutlass/cutlass.h"
#include "cutlass/gemm/collective/collective_builder.hpp"
#include "cutlass/gemm/device/gemm_universal_adapter.h"
#include "cutlass/gemm/kernel/gemm_universal.hpp"
#include "cutlass/epilogue/collective/collective_builder.hpp"

using ElemA = cutlass::bfloat16_t;
using ElemB = cutlass::bfloat16_t;
using ElemCD = cutlass::bfloat16_t;
using Acc  = float;
using TileShape    = cute::Shape<cute::_512, cute::_32, cute::_16>;
using ClusterShape = cute::Shape<cute::_2, cute::_1, cute::_1>;

using CollectiveEpilogue = typename cutlass::epilogue::collective::CollectiveBuilder<
    cutlass::arch::Sm90, cutlass::arch::OpClassTensorOp,
    TileShape, ClusterShape,
    cutlass::epilogue::collective::EpilogueTileAuto,
    Acc, Acc,
    ElemCD, cutlass::layout::RowMajor, 128 / cutlass::sizeof_bits<ElemCD>::value,
    ElemCD, cutlass::layout::RowMajor, 128 / cutlass::sizeof_bits<ElemCD>::value,
    cutlass::epilogue::collective::EpilogueScheduleAuto
  >::CollectiveOp;

using CollectiveMainloop = typename cutlass::gemm::collective::CollectiveBuilder<
    cutlass::arch::Sm90, cutlass::arch::OpClassTensorOp,
    ElemA, cutlass::layout::RowMajor, 128 / cutlass::sizeof_bits<ElemA>::value,
    ElemB, cutlass::layout::ColumnMajor, 128 / cutlass::sizeof_bits<ElemB>::value,
    Acc,
    TileShape, ClusterShape,
    cutlass::gemm::collective::StageCountAutoCarveout<static_cast<int>(sizeof(typename CollectiveEpilogue::SharedStorage))>,
    cutlass::gemm::collective::KernelScheduleAuto
  >::CollectiveOp;

using GemmKernel = cutlass::gemm::kernel::GemmUniversal<
    cute::Shape<int,int,int,int>,
    CollectiveMainloop,
    CollectiveEpilogue
>;
using Gemm = cutlass::gemm::device::GemmUniversalAdapter<GemmKernel>;

// Force the device kernel symbol into the cubin without needing a host main.
auto* _anchor = &cutlass::device_kernel<GemmKernel>;


// ===== COMPILED SASS (sm_90a) =====

	.target	sm_90a

	.elftype	@"ET_EXEC"


//--------------------- .note.nv.tkinfo           --------------------------
	.section	.note.nv.tkinfo,"",@"SHT_NOTE"
	.sectionflags	@"SHF_NOTE_NV_TKINFO"
	.tkinfo
        /*0018*/ 	.word	0x00000002
        /*0030*/ 	.string	""
        /*0030*/ 	.string	"ptxas"
        /*0030*/ 	.string	"Cuda compilation tools, release 13.0, V13.0.88"
        /*0030*/ 	.string	"Build cuda_13.0.r13.0/compiler.36424714_0"
        /*0030*/ 	.string	"-arch sm_90a -m 64 "



//--------------------- .note.nv.cuinfo           --------------------------
	.section	.note.nv.cuinfo,"",@"SHT_NOTE"
	.sectionflags	@"SHF_NOTE_NV_CUINFO"
        /*0018*/ 	.short	0x0002
        /*001a*/ 	.short	0x005a
        /*001c*/ 	.short	0x0082
	.zero		2


//--------------------- .nv.info                  --------------------------
	.section	.nv.info,"",@"SHT_CUDA_INFO"
	.align	4


	//----- nvinfo : EIATTR_REGCOUNT
	.align		4
        /*0000*/ 	.byte	0x04, 0x2f
        /*0002*/ 	.short	(.L_15 - .L_14)
	.align		4
.L_14:
        /*0004*/ 	.word	index@(_ZN7cutlass13device_kernelINS_4gemm6kernel13GemmUniversalIN4cute5tupleIJiiiiEEENS1_10collective13CollectiveMmaINS1_34MainloopSm90TmaGmmaWarpSpecializedILi13ENS5_IJNS4_1CILi2EEENSA_ILi1EEESC_EEENS1_35KernelTmaWarpSpecializedCooperativeEEENS5_IJNSA_ILi512EEENSA_ILi32EEENSA_ILi16EEEEEENS_10bfloat16_tENS5_IJlSC_lEEESK_SL_NS4_8TiledMMAINS4_8MMA_AtomIJNS4_4SM904GMMA27MMA_64x32x16_F32BF16BF16_SSILNSP_5MajorE0ELSR_0ELNSP_7ScaleInE1ELSS_1EEEEEENS4_6LayoutISD_NS5_IJSC_NSA_ILi0EEESW_EEEEENS5_IJNS4_10UnderscoreESZ_SZ_EEEEENS4_13SM90_TMA_LOADENS4_14ComposedLayoutINS4_7SwizzleILi1ELi4ELi3EEENS4_18smem_ptr_flag_bitsILi16EEENSV_INS5_IJNSA_ILi8EEESI_EEENS5_IJSI_SC_EEEEEEEvNS4_8identityENS4_23SM90_TMA_LOAD_MULTICASTES1C_vS1D_EENS_8epilogue10collective6detail29Sm90TmaWarpSpecializedAdapterINS1H_15DefaultEpilogueISK_SL_SL_NS1G_6thread17LinearCombinationISK_Li1EffLNS1L_9ScaleType4KindE0ELNS_15FloatRoundStyleE2ESK_EENS1_15EpilogueDefaultEEEEEvvEEEEvNT_6ParamsE)
        /*0008*/ 	.word	0x000000a8


	//----- nvinfo : EIATTR_FRAME_SIZE
	.align		4
.L_15:
        /*000c*/ 	.byte	0x04, 0x11
        /*000e*/ 	.short	(.L_17 - .L_16)
	.align		4
.L_16:
        /*0010*/ 	.word	index@(_ZN7cutlass13device_kernelINS_4gemm6kernel13GemmUniversalIN4cute5tupleIJiiiiEEENS1_10collective13CollectiveMmaINS1_34MainloopSm90TmaGmmaWarpSpecializedILi13ENS5_IJNS4_1CILi2EEENSA_ILi1EEESC_EEENS1_35KernelTmaWarpSpecializedCooperativeEEENS5_IJNSA_ILi512EEENSA_ILi32EEENSA_ILi16EEEEEENS_10bfloat16_tENS5_IJlSC_lEEESK_SL_NS4_8TiledMMAINS4_8MMA_AtomIJNS4_4SM904GMMA27MMA_64x32x16_F32BF16BF16_SSILNSP_5MajorE0ELSR_0ELNSP_7ScaleInE1ELSS_1EEEEEENS4_6LayoutISD_NS5_IJSC_NSA_ILi0EEESW_EEEEENS5_IJNS4_10UnderscoreESZ_SZ_EEEEENS4_13SM90_TMA_LOADENS4_14ComposedLayoutINS4_7SwizzleILi1ELi4ELi3EEENS4_18smem_ptr_flag_bitsILi16EEENSV_INS5_IJNSA_ILi8EEESI_EEENS5_IJSI_SC_EEEEEEEvNS4_8identityENS4_23SM90_TMA_LOAD_MULTICASTES1C_vS1D_EENS_8epilogue10collective6detail29Sm90TmaWarpSpecializedAdapterINS1H_15DefaultEpilogueISK_SL_SL_NS1G_6thread17LinearCombinationISK_Li1EffLNS1L_9ScaleType4KindE0ELNS_15FloatRoundStyleE2ESK_EENS1_15EpilogueDefaultEEEEEvvEEEEvNT_6ParamsE)
        /*0014*/ 	.word	0x00000000


	//----- nvinfo : EIATTR_MIN_STACK_SIZE
	.align		4
.L_17:
        /*0018*/ 	.byte	0x04, 0x12
        /*001a*/ 	.short	(.L_19 - .L_18)
	.align		4
.L_18:
        /*001c*/ 	.word	index@(_ZN7cutlass13device_kernelINS_4gemm6kernel13GemmUniversalIN4cute5tupleIJiiiiEEENS1_10collective13CollectiveMmaINS1_34MainloopSm90TmaGmmaWarpSpecializedILi13ENS5_IJNS4_1CILi2EEENSA_ILi1EEESC_EEENS1_35KernelTmaWarpSpecializedCooperativeEEENS5_IJNSA_ILi512EEENSA_ILi32EEENSA_ILi16EEEEEENS_10bfloat16_tENS5_IJlSC_lEEESK_SL_NS4_8TiledMMAINS4_8MMA_AtomIJNS4_4SM904GMMA27MMA_64x32x16_F32BF16BF16_SSILNSP_5MajorE0ELSR_0ELNSP_7ScaleInE1ELSS_1EEEEEENS4_6LayoutISD_NS5_IJSC_NSA_ILi0EEESW_EEEEENS5_IJNS4_10UnderscoreESZ_SZ_EEEEENS4_13SM90_TMA_LOADENS4_14ComposedLayoutINS4_7SwizzleILi1ELi4ELi3EEENS4_18smem_ptr_flag_bitsILi16EEENSV_INS5_IJNSA_ILi8EEESI_EEENS5_IJSI_SC_EEEEEEEvNS4_8identityENS4_23SM90_TMA_LOAD_MULTICASTES1C_vS1D_EENS_8epilogue10collective6detail29Sm90TmaWarpSpecializedAdapterINS1H_15DefaultEpilogueISK_SL_SL_NS1G_6thread17LinearCombinationISK_Li1EffLNS1L_9ScaleType4KindE0ELNS_15FloatRoundStyleE2ESK_EENS1_15EpilogueDefaultEEEEEvvEEEEvNT_6ParamsE)
        /*0020*/ 	.word	0x00000000
.L_19:


//--------------------- .nv.compat                --------------------------
	.section	.nv.compat,"",@"SHT_CUDA_COMPAT_INFO"
	.align	4
        /*0000*/ 	.byte	0x02, 0x09, 0x01, 0x00, 0x02, 0x02, 0x04, 0x00, 0x02, 0x05, 0x05, 0x00, 0x03, 0x07, 0x01, 0x01
        /*0010*/ 	.byte	0x02, 0x03, 0x01, 0x00, 0x02, 0x06, 0x01, 0x00, 0x04, 0x0b, 0x08, 0x00, 0x00, 0x00, 0x00, 0x00
        /*0020*/ 	.byte	0x00, 0x00, 0x00, 0x00


//--------------------- .nv.info._ZN7cutlass13device_kernelINS_4gemm6kernel13GemmUniversalIN4cute5tupleIJiiiiEEENS1_10collective13CollectiveMmaINS1_34MainloopSm90TmaGmmaWarpSpecializedILi13ENS5_IJNS4_1CILi2EEENSA_ILi1EEESC_EEENS1_35KernelTmaWarpSpecializedCooperativeEEENS5_IJNSA_ILi512EEENSA_ILi32EEENSA_ILi16EEEEEENS_10bfloat16_tENS5_IJlSC_lEEESK_SL_NS4_8TiledMMAINS4_8MMA_AtomIJNS4_4SM904GMMA27MMA_64x32x16_F32BF16BF16_SSILNSP_5MajorE0ELSR_0ELNSP_7ScaleInE1ELSS_1EEEEEENS4_6LayoutISD_NS5_IJSC_NSA_ILi0EEESW_EEEEENS5_IJNS4_10UnderscoreESZ_SZ_EEEEENS4_13SM90_TMA_LOADENS4_14ComposedLayoutINS4_7SwizzleILi1ELi4ELi3EEENS4_18smem_ptr_flag_bitsILi16EEENSV_INS5_IJNSA_ILi8EEESI_EEENS5_IJSI_SC_EEEEEEEvNS4_8identityENS4_23SM90_TMA_LOAD_MULTICASTES1C_vS1D_EENS_8epilogue10collective6detail29Sm90TmaWarpSpecializedAdapterINS1H_15DefaultEpilogueISK_SL_SL_NS1G_6thread17LinearCombinationISK_Li1EffLNS1L_9ScaleType4KindE0ELNS_15FloatRoundStyleE2ESK_EENS1_15EpilogueDefaultEEEEEvvEEEEvNT_6ParamsE --------------------------
	.section	.nv.info._ZN7cutlass13device_kernelINS_4gemm6kernel13GemmUniversalIN4cute5tupleIJiiiiEEENS1_10collective13CollectiveMmaINS1_34MainloopSm90TmaGmmaWarpSpecializedILi13ENS5_IJNS4_1CILi2EEENSA_ILi1EEESC_EEENS1_35KernelTmaWarpSpecializedCooperativeEEENS5_IJNSA_ILi512EEENSA_ILi32EEENSA_ILi16EEEEEENS_10bfloat16_tENS5_IJlSC_lEEESK_SL_NS4_8TiledMMAINS4_8MMA_AtomIJNS4_4SM904GMMA27MMA_64x32x16_F32BF16BF16_SSILNSP_5MajorE0ELSR_0ELNSP_7ScaleInE1ELSS_1EEEEEENS4_6LayoutISD_NS5_IJSC_NSA_ILi0EEESW_EEEEENS5_IJNS4_10UnderscoreESZ_SZ_EEEEENS4_13SM90_TMA_LOADENS4_14ComposedLayoutINS4_7SwizzleILi1ELi4ELi3EEENS4_18smem_ptr_flag_bitsILi16EEENSV_INS5_IJNSA_ILi8EEESI_EEENS5_IJSI_SC_EEEEEEEvNS4_8identityENS4_23SM90_TMA_LOAD_MULTICASTES1C_vS1D_EENS_8epilogue10collective6detail29Sm90TmaWarpSpecializedAdapterINS1H_15DefaultEpilogueISK_SL_SL_NS1G_6thread17LinearCombinationISK_Li1EffLNS1L_9ScaleType4KindE0ELNS_15FloatRoundStyleE2ESK_EENS1_15EpilogueDefaultEEEEEvvEEEEvNT_6ParamsE,"",@"SHT_CUDA_INFO"
	.sectionflags	@""
	.align	4


	//----- nvinfo : EIATTR_CUDA_API_VERSION
	.align		4
        /*0000*/ 	.byte	0x04, 0x37
        /*0002*/ 	.short	(.L_21 - .L_20)
.L_20:
        /*0004*/ 	.word	0x00000082


	//----- nvinfo : EIATTR_KPARAM_INFO
	.align		4
.L_21:
        /*0008*/ 	.byte	0x04, 0x17
        /*000a*/ 	.short	(.L_23 - .L_22)
.L_22:
        /*000c*/ 	.word	0x00000000
        /*0010*/ 	.short	0x0000
        /*0012*/ 	.short	0x0070
        /*0014*/ 	.byte	0x00, 0xf0, 0x01, 0x10


	//----- nvinfo : EIATTR_SPARSE_MMA_MASK
	.align		4
.L_23:
        /*0018*/ 	.byte	0x03, 0x50
        /*001a*/ 	.short	0x0000


	//----- nvinfo : EIATTR_MAXREG_COUNT
	.align		4
        /*001c*/ 	.byte	0x03, 0x1b
        /*001e*/ 	.short	0x00a8


	//----- nvinfo : EIATTR_NUM_BARRIERS
	.align		4
        /*0020*/ 	.byte	0x02, 0x4c
        /*0022*/ 	.byte	0x01
	.zero		1


	//----- nvinfo : EIATTR_EXTERNS
	.align		4
        /*0024*/ 	.byte	0x04, 0x0f
        /*0026*/ 	.short	(.L_25 - .L_24)


	//   ....[0]....
	.align		4
.L_24:
        /*0028*/ 	.word	index@(__assertfail)


	//----- nvinfo : EIATTR_MERCURY_ISA_VERSION
	.align		4
.L_25:
        /*002c*/ 	.byte	0x03, 0x5f
        /*002e*/ 	.short	0x0101


	//----- nvinfo : EIATTR_INT_WARP_WIDE_INSTR_OFFSETS
	.align		4
        /*0030*/ 	.byte	0x04, 0x31
        /*0032*/ 	.short	(.L_27 - .L_26)


	//   ....[0]....
.L_26:
        /*0034*/ 	.word	0x000005e0


	//   ....[1]....
        /*0038*/ 	.word	0x00000610


	//   ....[2]....
        /*003c*/ 	.word	0x000007d0


	//   ....[3]....
        /*0040*/ 	.word	0x00001f40


	//----- nvinfo : EIATTR_COOP_GROUP_MASK_REGIDS
	.align		4
.L_27:
        /*0044*/ 	.byte	0x04, 0x29
        /*0046*/ 	.short	(.L_29 - .L_28)


	//   ....[0]....
.L_28:
        /*0048*/ 	.word	0xffffffff


	//   ....[1]....
        /*004c*/ 	.word	0xffffffff


	//   ....[2]....
        /*0050*/ 	.word	0xffffffff


	//   ....[3]....
        /*0054*/ 	.word	0xffffffff


	//   ....[4]....
        /*0058*/ 	.word	0xffffffff


	//   ....[5]....
        /*005c*/ 	.word	0xffffffff


	//----- nvinfo : EIATTR_COOP_GROUP_INSTR_OFFSETS
	.align		4
.L_29:
        /*0060*/ 	.byte	0x04, 0x28
        /*0062*/ 	.short	(.L_31 - .L_30)


	//   ....[0]....
.L_30:
        /*0064*/ 	.word	0x00000060


	//   ....[1]....
        /*0068*/ 	.word	0x00000070


	//   ....[2]....
        /*006c*/ 	.word	0x00000130


	//   ....[3]....
        /*0070*/ 	.word	0x00000420


	//   ....[4]....
        /*0074*/ 	.word	0x00000950


	//   ....[5]....
        /*0078*/ 	.word	0x00001600


	//----- nvinfo : EIATTR_REG_RECONFIG
	.align		4
.L_31:
        /*007c*/ 	.byte	0x01, 0x54
	.zero		2


	//----- nvinfo : EIATTR_SYSCALL_OFFSETS
	.align		4
        /*0080*/ 	.byte	0x04, 0x46
        /*0082*/ 	.short	(.L_33 - .L_32)


	//   ....[0]....
.L_32:
        /*0084*/ 	.word	0x000017f0


	//----- nvinfo : EIATTR_MBARRIER_INSTR_OFFSETS
	.align		4
.L_33:
        /*0088*/ 	.byte	0x04, 0x39
        /*008a*/ 	.short	(.L_35 - .L_34)


	//   ....[0]....
.L_34:
        /*008c*/ 	.word	0x00000250
        /*0090*/ 	.word	0x000000ff
        /*0094*/ 	.word	0x00000000
        /*0098*/ 	.short	0x0100
        /*009a*/ 	.byte	0x08
	.zero		1


	//   ....[1]....
        /*009c*/ 	.word	0x00000260
        /*00a0*/ 	.word	0x000000ff
        /*00a4*/ 	.word	0x00000068
        /*00a8*/ 	.short	0x0100
        /*00aa*/ 	.byte	0x08
	.zero		1


	//   ....[2]....
        /*00ac*/ 	.word	0x00000270
        /*00b0*/ 	.word	0x000000ff
        /*00b4*/ 	.word	0x00000008
        /*00b8*/ 	.short	0x0100
        /*00ba*/ 	.byte	0x08
	.zero		1


	//   ....[3]....
        /*00bc*/ 	.word	0x00000280
        /*00c0*/ 	.word	0x000000ff
        /*00c4*/ 	.word	0x00000070
        /*00c8*/ 	.short	0x0100
        /*00ca*/ 	.byte	0x08
	.zero		1


	//   ....[4]....
        /*00cc*/ 	.word	0x00000290
        /*00d0*/ 	.word	0x000000ff
        /*00d4*/ 	.word	0x00000010
        /*00d8*/ 	.short	0x0100
        /*00da*/ 	.byte	0x08
	.zero		1


	//   ....[5]....
        /*00dc*/ 	.word	0x000002a0
        /*00e0*/ 	.word	0x000000ff
        /*00e4*/ 	.word	0x00000078
        /*00e8*/ 	.short	0x0100
        /*00ea*/ 	.byte	0x08
	.zero		1


	//   ....[6]....
        /*00ec*/ 	.word	0x000002b0
        /*00f0*/ 	.word	0x000000ff
        /*00f4*/ 	.word	0x00000018
        /*00f8*/ 	.short	0x0100
        /*00fa*/ 	.byte	0x08
	.zero		1


	//   ....[7]....
        /*00fc*/ 	.word	0x000002c0
        /*0100*/ 	.word	0x000000ff
        /*0104*/ 	.word	0x00000080
        /*0108*/ 	.short	0x0100
        /*010a*/ 	.byte	0x08
	.zero		1


	//   ....[8]....
        /*010c*/ 	.word	0x000002d0
        /*0110*/ 	.word	0x000000ff
        /*0114*/ 	.word	0x00000020
        /*0118*/ 	.short	0x0100
        /*011a*/ 	.byte	0x08
	.zero		1


	//   ....[9]....
        /*011c*/ 	.word	0x000002e0
        /*0120*/ 	.word	0x000000ff
        /*0124*/ 	.word	0x00000088
        /*0128*/ 	.short	0x0100
        /*012a*/ 	.byte	0x08
	.zero		1


	//   ....[10]....
        /*012c*/ 	.word	0x000002f0
        /*0130*/ 	.word	0x000000ff
        /*0134*/ 	.word	0x00000028
        /*0138*/ 	.short	0x0100
        /*013a*/ 	.byte	0x08
	.zero		1


	//   ....[11]....
        /*013c*/ 	.word	0x00000300
        /*0140*/ 	.word	0x000000ff
        /*0144*/ 	.word	0x00000090
        /*0148*/ 	.short	0x0100
        /*014a*/ 	.byte	0x08
	.zero		1


	//   ....[12]....
        /*014c*/ 	.word	0x00000310
        /*0150*/ 	.word	0x000000ff
        /*0154*/ 	.word	0x00000030
        /*0158*/ 	.short	0x0100
        /*015a*/ 	.byte	0x08
	.zero		1


	//   ....[13]....
        /*015c*/ 	.word	0x00000320
        /*0160*/ 	.word	0x000000ff
        /*0164*/ 	.word	0x00000098
        /*0168*/ 	.short	0x0100
        /*016a*/ 	.byte	0x08
	.zero		1


	//   ....[14]....
        /*016c*/ 	.word	0x00000330
        /*0170*/ 	.word	0x000000ff
        /*0174*/ 	.word	0x00000038
        /*0178*/ 	.short	0x0100
        /*017a*/ 	.byte	0x08
	.zero		1


	//   ....[15]....
        /*017c*/ 	.word	0x00000340
        /*0180*/ 	.word	0x000000ff
        /*0184*/ 	.word	0x000000a0
        /*0188*/ 	.short	0x0100
        /*018a*/ 	.byte	0x08
	.zero		1


	//   ....[16]....
        /*018c*/ 	.word	0x00000350
        /*0190*/ 	.word	0x000000ff
        /*0194*/ 	.word	0x00000040
        /*0198*/ 	.short	0x0100
        /*019a*/ 	.byte	0x08
	.zero		1


	//   ....[17]....
        /*019c*/ 	.word	0x00000360
        /*01a0*/ 	.word	0x000000ff
        /*01a4*/ 	.word	0x000000a8
        /*01a8*/ 	.short	0x0100
        /*01aa*/ 	.byte	0x08
	.zero		1


	//   ....[18]....
        /*01ac*/ 	.word	0x00000370
        /*01b0*/ 	.word	0x000000ff
        /*01b4*/ 	.word	0x00000048
        /*01b8*/ 	.short	0x0100
        /*01ba*/ 	.byte	0x08
	.zero		1


	//   ....[19]....
        /*01bc*/ 	.word	0x00000380
        /*01c0*/ 	.word	0x000000ff
        /*01c4*/ 	.word	0x000000b0
        /*01c8*/ 	.short	0x0100
        /*01ca*/ 	.byte	0x08
	.zero		1


	//   ....[20]....
        /*01cc*/ 	.word	0x00000390
        /*01d0*/ 	.word	0x000000ff
        /*01d4*/ 	.word	0x00000050
        /*01d8*/ 	.short	0x0100
        /*01da*/ 	.byte	0x08
	.zero		1


	//   ....[21]....
        /*01dc*/ 	.word	0x000003a0
        /*01e0*/ 	.word	0x000000ff
        /*01e4*/ 	.word	0x000000b8
        /*01e8*/ 	.short	0x0100
        /*01ea*/ 	.byte	0x08
	.zero		1


	//   ....[22]....
        /*01ec*/ 	.word	0x000003b0
        /*01f0*/ 	.word	0x000000ff
        /*01f4*/ 	.word	0x00000058
        /*01f8*/ 	.short	0x0100
        /*01fa*/ 	.byte	0x08
	.zero		1


	//   ....[23]....
        /*01fc*/ 	.word	0x000003c0
        /*0200*/ 	.word	0x000000ff
        /*0204*/ 	.word	0x000000c0
        /*0208*/ 	.short	0x0100
        /*020a*/ 	.byte	0x08
	.zero		1


	//   ....[24]....
        /*020c*/ 	.word	0x000003d0
        /*0210*/ 	.word	0x000000ff
        /*0214*/ 	.word	0x00000060
        /*0218*/ 	.short	0x0100
        /*021a*/ 	.byte	0x08
	.zero		1


	//   ....[25]....
        /*021c*/ 	.word	0x000003e0
        /*0220*/ 	.word	0x000000ff
        /*0224*/ 	.word	0x000000c8
        /*0228*/ 	.short	0x0100
        /*022a*/ 	.byte	0x08
	.zero		1


	//   ....[26]....
        /*022c*/ 	.word	0x00000860
        /*0230*/ 	.word	0x000000ff
        /*0234*/ 	.word	0x000000e0
        /*0238*/ 	.short	0x0100
        /*023a*/ 	.byte	0x06
	.zero		1


	//   ....[27]....
        /*023c*/ 	.word	0x000008f0
        /*0240*/ 	.word	0x000000ff
        /*0244*/ 	.word	0x000000e8
        /*0248*/ 	.short	0x0100
        /*024a*/ 	.byte	0x06
	.zero		1


	//   ....[28]....
        /*024c*/ 	.word	0x00001870
        /*0250*/ 	.word	0x00000003
        /*0254*/ 	.word	0x00000000
        /*0258*/ 	.short	0x010a
        /*025a*/ 	.byte	0x3f
	.zero		1


	//   ....[29]....
        /*025c*/ 	.word	0x000018d0
        /*0260*/ 	.word	0x00000003
        /*0264*/ 	.word	0x00000000
        /*0268*/ 	.short	0x010a
        /*026a*/ 	.byte	0x3f
	.zero		1


	//   ....[30]....
        /*026c*/ 	.word	0x00001ba0
        /*0270*/ 	.word	0x000000ff
        /*0274*/ 	.word	0x00000000
        /*0278*/ 	.short	0x010a
        /*027a*/ 	.byte	0x04
	.zero		1


	//   ....[31]....
        /*027c*/ 	.word	0x00001be0
        /*0280*/ 	.word	0x000000ff
        /*0284*/ 	.word	0x00000000
        /*0288*/ 	.short	0x010a
        /*028a*/ 	.byte	0x04
	.zero		1


	//   ....[32]....
        /*028c*/ 	.word	0x00001df0
        /*0290*/ 	.word	0x00000004
        /*0294*/ 	.word	0x00000000
        /*0298*/ 	.short	0x0101
        /*029a*/ 	.byte	0x3f
	.zero		1


	//   ....[33]....
        /*029c*/ 	.word	0x00001fe0
        /*02a0*/ 	.word	0x00000000
        /*02a4*/ 	.word	0x00000000
        /*02a8*/ 	.short	0x0101
        /*02aa*/ 	.byte	0x3f
	.zero		1


	//   ....[34]....
        /*02ac*/ 	.word	0x000081c0
        /*02b0*/ 	.word	0x00000017
        /*02b4*/ 	.word	0x00000068
        /*02b8*/ 	.short	0x010a
        /*02ba*/ 	.byte	0x3f
	.zero		1


	//   ....[35]....
        /*02bc*/ 	.word	0x00008540
        /*02c0*/ 	.word	0x00000006
        /*02c4*/ 	.word	0x000000e8
        /*02c8*/ 	.short	0x0101
        /*02ca*/ 	.byte	0x3f
	.zero		1


	//   ....[36]....
        /*02cc*/ 	.word	0x00008c90
        /*02d0*/ 	.word	0x00000007
        /*02d4*/ 	.word	0x00000000
        /*02d8*/ 	.short	0x010a
        /*02da*/ 	.byte	0x3f
	.zero		1


	//   ....[37]....
        /*02dc*/ 	.word	0x00008d10
        /*02e0*/ 	.word	0x00000006
        /*02e4*/ 	.word	0x00000000
        /*02e8*/ 	.short	0x010a
        /*02ea*/ 	.byte	0x3f
	.zero		1


	//   ....[38]....
        /*02ec*/ 	.word	0x00008da0
        /*02f0*/ 	.word	0x00000007
        /*02f4*/ 	.word	0x00000000
        /*02f8*/ 	.short	0x010a
        /*02fa*/ 	.byte	0x3f
	.zero		1


	//   ....[39]....
        /*02fc*/ 	.word	0x00008e30
        /*0300*/ 	.word	0x00000006
        /*0304*/ 	.word	0x00000000
        /*0308*/ 	.short	0x010a
        /*030a*/ 	.byte	0x3f
	.zero		1


	//   ....[40]....
        /*030c*/ 	.word	0x00008ec0
        /*0310*/ 	.word	0x00000007
        /*0314*/ 	.word	0x00000000
        /*0318*/ 	.short	0x010a
        /*031a*/ 	.byte	0x3f
	.zero		1


	//   ....[41]....
        /*031c*/ 	.word	0x00008f50
        /*0320*/ 	.word	0x00000006
        /*0324*/ 	.word	0x00000000
        /*0328*/ 	.short	0x010a
        /*032a*/ 	.byte	0x3f
	.zero		1


	//   ....[42]....
        /*032c*/ 	.word	0x00008fe0
        /*0330*/ 	.word	0x00000007
        /*0334*/ 	.word	0x00000000
        /*0338*/ 	.short	0x010a
        /*033a*/ 	.byte	0x3f
	.zero		1


	//   ....[43]....
        /*033c*/ 	.word	0x00009070
        /*0340*/ 	.word	0x00000006
        /*0344*/ 	.word	0x00000000
        /*0348*/ 	.short	0x010a
        /*034a*/ 	.byte	0x3f
	.zero		1


	//   ....[44]....
        /*034c*/ 	.word	0x00009100
        /*0350*/ 	.word	0x00000007
        /*0354*/ 	.word	0x00000000
        /*0358*/ 	.short	0x010a
        /*035a*/ 	.byte	0x3f
	.zero		1


	//   ....[45]....
        /*035c*/ 	.word	0x00009190
        /*0360*/ 	.word	0x00000006
        /*0364*/ 	.word	0x00000000
        /*0368*/ 	.short	0x010a
        /*036a*/ 	.byte	0x3f
	.zero		1


	//   ....[46]....
        /*036c*/ 	.word	0x00009220
        /*0370*/ 	.word	0x00000007
        /*0374*/ 	.word	0x00000000
        /*0378*/ 	.short	0x010a
        /*037a*/ 	.byte	0x3f
	.zero		1


	//   ....[47]....
        /*037c*/ 	.word	0x000092b0
        /*0380*/ 	.word	0x00000006
        /*0384*/ 	.word	0x00000000
        /*0388*/ 	.short	0x010a
        /*038a*/ 	.byte	0x3f
	.zero		1


	//   ....[48]....
        /*038c*/ 	.word	0x00009340
        /*0390*/ 	.word	0x00000005
        /*0394*/ 	.word	0x00000000
        /*0398*/ 	.short	0x010a
        /*039a*/ 	.byte	0x3f
	.zero		1


	//   ....[49]....
        /*039c*/ 	.word	0x000093a0
        /*03a0*/ 	.word	0x00000003
        /*03a4*/ 	.word	0x00000000
        /*03a8*/ 	.short	0x010a
        /*03aa*/ 	.byte	0x3f
	.zero		1


	//   ....[50]....
        /*03ac*/ 	.word	0x00009400
        /*03b0*/ 	.word	0x00000005
        /*03b4*/ 	.word	0x00000000
        /*03b8*/ 	.short	0x010a
        /*03ba*/ 	.byte	0x3f
	.zero		1


	//   ....[51]....
        /*03bc*/ 	.word	0x000094d0
        /*03c0*/ 	.word	0x00000017
        /*03c4*/ 	.word	0x00000068
        /*03c8*/ 	.short	0x010a
        /*03ca*/ 	.byte	0x3f
	.zero		1


	//   ....[52]....
        /*03cc*/ 	.word	0x000095a0
        /*03d0*/ 	.word	0x00000007
        /*03d4*/ 	.word	0x00000000
        /*03d8*/ 	.short	0x010a
        /*03da*/ 	.byte	0x3f
	.zero		1


	//   ....[53]....
        /*03dc*/ 	.word	0x000095f0
        /*03e0*/ 	.word	0x00000006
        /*03e4*/ 	.word	0x00000000
        /*03e8*/ 	.short	0x010a
        /*03ea*/ 	.byte	0x3f
	.zero		1


	//   ....[54]....
        /*03ec*/ 	.word	0x00009640
        /*03f0*/ 	.word	0x00000007
        /*03f4*/ 	.word	0x00000000
        /*03f8*/ 	.short	0x010a
        /*03fa*/ 	.byte	0x3f
	.zero		1


	//   ....[55]....
        /*03fc*/ 	.word	0x00009690
        /*0400*/ 	.word	0x00000006
        /*0404*/ 	.word	0x00000000
        /*0408*/ 	.short	0x010a
        /*040a*/ 	.byte	0x3f
	.zero		1


	//   ....[56]....
        /*040c*/ 	.word	0x000096e0
        /*0410*/ 	.word	0x00000007
        /*0414*/ 	.word	0x00000000
        /*0418*/ 	.short	0x010a
        /*041a*/ 	.byte	0x3f
	.zero		1


	//   ....[57]....
        /*041c*/ 	.word	0x00009730
        /*0420*/ 	.word	0x00000006
        /*0424*/ 	.word	0x00000000
        /*0428*/ 	.short	0x010a
        /*042a*/ 	.byte	0x3f
	.zero		1


	//   ....[58]....
        /*042c*/ 	.word	0x00009780
        /*0430*/ 	.word	0x00000007
        /*0434*/ 	.word	0x00000000
        /*0438*/ 	.short	0x010a
        /*043a*/ 	.byte	0x3f
	.zero		1


	//   ....[59]....
        /*043c*/ 	.word	0x000097d0
        /*0440*/ 	.word	0x00000006
        /*0444*/ 	.word	0x00000000
        /*0448*/ 	.short	0x010a
        /*044a*/ 	.byte	0x3f
	.zero		1


	//   ....[60]....
        /*044c*/ 	.word	0x00009820
        /*0450*/ 	.word	0x00000007
        /*0454*/ 	.word	0x00000000
        /*0458*/ 	.short	0x010a
        /*045a*/ 	.byte	0x3f
	.zero		1


	//   ....[61]....
        /*045c*/ 	.word	0x00009870
        /*0460*/ 	.word	0x00000006
        /*0464*/ 	.word	0x00000000
        /*0468*/ 	.short	0x010a
        /*046a*/ 	.byte	0x3f
	.zero		1


	//   ....[62]....
        /*046c*/ 	.word	0x000098c0
        /*0470*/ 	.word	0x00000007
        /*0474*/ 	.word	0x00000000
        /*0478*/ 	.short	0x010a
        /*047a*/ 	.byte	0x3f
	.zero		1


	//   ....[63]....
        /*047c*/ 	.word	0x00009910
        /*0480*/ 	.word	0x00000006
        /*0484*/ 	.word	0x00000000
        /*0488*/ 	.short	0x010a
        /*048a*/ 	.byte	0x3f
	.zero		1


	//----- nvinfo : EIATTR_NUM_MBARRIERS
	.align		4
.L_35:
        /*048c*/ 	.byte	0x03, 0x38
        /*048e*/ 	.short	0x001c


	//----- nvinfo : EIATTR_EXIT_INSTR_OFFSETS
	.align		4
        /*0490*/ 	.byte	0x04, 0x1c
        /*0492*/ 	.short	(.L_37 - .L_36)


	//   ....[0]....
.L_36:
        /*0494*/ 	.word	0x00000b20


	//   ....[1]....
        /*0498*/ 	.word	0x00001330


	//   ....[2]....
        /*049c*/ 	.word	0x00007940


	//   ....[3]....
        /*04a0*/ 	.word	0x00007ea0


	//   ....[4]....
        /*04a4*/ 	.word	0x00009390


	//----- nvinfo : EIATTR_MAX_THREADS
	.align		4
.L_37:
        /*04a8*/ 	.byte	0x04, 0x05
        /*04aa*/ 	.short	(.L_39 - .L_38)
.L_38:
        /*04ac*/ 	.word	0x00000180
        /*04b0*/ 	.word	0x00000001
        /*04b4*/ 	.word	0x00000001


	//----- nvinfo : EIATTR_CRS_STACK_SIZE
	.align		4
.L_39:
        /*04b8*/ 	.byte	0x04, 0x1e
        /*04ba*/ 	.short	(.L_41 - .L_40)
.L_40:
        /*04bc*/ 	.word	0x00000000


	//----- nvinfo : EIATTR_CBANK_PARAM_SIZE
	.align		4
.L_41:
        /*04c0*/ 	.byte	0x03, 0x19
        /*04c2*/ 	.short	0x0470


	//----- nvinfo : EIATTR_PARAM_CBANK
	.align		4
        /*04c4*/ 	.byte	0x04, 0x0a
        /*04c6*/ 	.short	(.L_43 - .L_42)
	.align		4
.L_42:
        /*04c8*/ 	.word	index@(.nv.constant0._ZN7cutlass13device_kernelINS_4gemm6kernel13GemmUniversalIN4cute5tupleIJiiiiEEENS1_10collective13CollectiveMmaINS1_34MainloopSm90TmaGmmaWarpSpecializedILi13ENS5_IJNS4_1CILi2EEENSA_ILi1EEESC_EEENS1_35KernelTmaWarpSpecializedCooperativeEEENS5_IJNSA_ILi512EEENSA_ILi32EEENSA_ILi16EEEEEENS_10bfloat16_tENS5_IJlSC_lEEESK_SL_NS4_8TiledMMAINS4_8MMA_AtomIJNS4_4SM904GMMA27MMA_64x32x16_F32BF16BF16_SSILNSP_5MajorE0ELSR_0ELNSP_7ScaleInE1ELSS_1EEEEEENS4_6LayoutISD_NS5_IJSC_NSA_ILi0EEESW_EEEEENS5_IJNS4_10UnderscoreESZ_SZ_EEEEENS4_13SM90_TMA_LOADENS4_14ComposedLayoutINS4_7SwizzleILi1ELi4ELi3EEENS4_18smem_ptr_flag_bitsILi16EEENSV_INS5_IJNSA_ILi8EEESI_EEENS5_IJSI_SC_EEEEEEEvNS4_8identityENS4_23SM90_TMA_LOAD_MULTICASTES1C_vS1D_EENS_8epilogue10collective6detail29Sm90TmaWarpSpecializedAdapterINS1H_15DefaultEpilogueISK_SL_SL_NS1G_6thread17LinearCombinationISK_Li1EffLNS1L_9ScaleType4KindE0ELNS_15FloatRoundStyleE2ESK_EENS1_15EpilogueDefaultEEEEEvvEEEEvNT_6ParamsE)
        /*04cc*/ 	.short	0x0210
        /*04ce*/ 	.short	0x0470


	//----- nvinfo : EIATTR_SW_WAR
	.align		4
.L_43:
        /*04d0*/ 	.byte	0x04, 0x36
        /*04d2*/ 	.short	(.L_45 - .L_44)
.L_44:
        /*04d4*/ 	.word	0x00000008
.L_45:


//--------------------- .nv.callgraph             --------------------------
	.section	.nv.callgraph,"",@"SHT_CUDA_CALLGRAPH"
	.align	4
	.sectionentsize	8
	.align		4
        /*0000*/ 	.word	0x00000000
	.align		4
        /*0004*/ 	.word	0xffffffff
	.align		4
        /*0008*/ 	.word	index@(_ZN7cutlass13device_kernelINS_4gemm6kernel13GemmUniversalIN4cute5tupleIJiiiiEEENS1_10collective13CollectiveMmaINS1_34MainloopSm90TmaGmmaWarpSpecializedILi13ENS5_IJNS4_1CILi2EEENSA_ILi1EEESC_EEENS1_35KernelTmaWarpSpecializedCooperativeEEENS5_IJNSA_ILi512EEENSA_ILi32EEENSA_ILi16EEEEEENS_10bfloat16_tENS5_IJlSC_lEEESK_SL_NS4_8TiledMMAINS4_8MMA_AtomIJNS4_4SM904GMMA27MMA_64x32x16_F32BF16BF16_SSILNSP_5MajorE0ELSR_0ELNSP_7ScaleInE1ELSS_1EEEEEENS4_6LayoutISD_NS5_IJSC_NSA_ILi0EEESW_EEEEENS5_IJNS4_10UnderscoreESZ_SZ_EEEEENS4_13SM90_TMA_LOADENS4_14ComposedLayoutINS4_7SwizzleILi1ELi4ELi3EEENS4_18smem_ptr_flag_bitsILi16EEENSV_INS5_IJNSA_ILi8EEESI_EEENS5_IJSI_SC_EEEEEEEvNS4_8identityENS4_23SM90_TMA_LOAD_MULTICASTES1C_vS1D_EENS_8epilogue10collective6detail29Sm90TmaWarpSpecializedAdapterINS1H_15DefaultEpilogueISK_SL_SL_NS1G_6thread17LinearCombinationISK_Li1EffLNS1L_9ScaleType4KindE0ELNS_15FloatRoundStyleE2ESK_EENS1_15EpilogueDefaultEEEEEvvEEEEvNT_6ParamsE)
	.align		4
        /*000c*/ 	.word	index@(__assertfail)
	.align		4
        /*0010*/ 	.word	0x00000000
	.align		4
        /*0014*/ 	.word	0xfffffffe
	.align		4
        /*0018*/ 	.word	0x00000000
	.align		4
        /*001c*/ 	.word	0xfffffffd
	.align		4
        /*0020*/ 	.word	0x00000000
	.align		4
        /*0024*/ 	.word	0xfffffffc


//--------------------- .nv.constant4             --------------------------
	.section	.nv.constant4,"a",@progbits
	.align	8
	.align		8
.nv.constant4:
        /*0000*/ 	.dword	__assertfail
	.align		8
        /*0008*/ 	.dword	__unnamed_1
	.align		8
        /*0010*/ 	.dword	_ZN39_INTERNAL_c3ca6ccc_4_k_cu_8152f822_62034cuda3std3__45__cpo5beginE
	.align		8
        /*0018*/ 	.dword	_ZN39_INTERNAL_c3ca6ccc_4_k_cu_8152f822_62034cuda3std3__45__cpo3endE
	.align		8
        /*0020*/ 	.dword	_ZN39_INTERNAL_c3ca6ccc_4_k_cu_8152f822_62034cuda3std3__45__cpo6cbeginE
	.align		8
        /*0028*/ 	.dword	_ZN39_INTERNAL_c3ca6ccc_4_k_cu_8152f822_62034cuda3std3__45__cpo4cendE
	.align		8
        /*0030*/ 	.dword	_ZN39_INTERNAL_c3ca6ccc_4_k_cu_8152f822_62034cuda3std3__441_GLOBAL__N__c3ca6ccc_4_k_cu_8152f822_62036ignoreE
	.align		8
        /*0038*/ 	.dword	_ZN39_INTERNAL_c3ca6ccc_4_k_cu_8152f822_62034cuda3std3__419piecewise_constructE
	.align		8
        /*0040*/ 	.dword	_ZN39_INTERNAL_c3ca6ccc_4_k_cu_8152f822_62034cuda3std3__48in_placeE
	.align		8
        /*0048*/ 	.dword	_ZN39_INTERNAL_c3ca6ccc_4_k_cu_8152f822_62034cuda3std6ranges3__45__cpo4swapE
	.align		8
        /*0050*/ 	.dword	_ZN39_INTERNAL_c3ca6ccc_4_k_cu_8152f822_62034cuda3std6ranges3__45__cpo9iter_moveE
	.align		8
        /*0058*/ 	.dword	_ZN39_INTERNAL_c3ca6ccc_4_k_cu_8152f822_62034cute7productE
	.align		8
        /*0060*/ 	.dword	_ZN39_INTERNAL_c3ca6ccc_4_k_cu_8152f822_62034cute1_E
	.align		8
        /*0068*/ 	.dword	$str$22
	.align		8
        /*0070*/ 	.dword	$str$23


//--------------------- .text._ZN7cutlass13device_kernelINS_4gemm6kernel13GemmUniversalIN4cute5tupleIJiiiiEEENS1_10collective13CollectiveMmaINS1_34MainloopSm90TmaGmmaWarpSpecializedILi13ENS5_IJNS4_1CILi2EEENSA_ILi1EEESC_EEENS1_35KernelTmaWarpSpecializedCooperativeEEENS5_IJNSA_ILi512EEENSA_ILi32EEENSA_ILi16EEEEEENS_10bfloat16_tENS5_IJlSC_lEEESK_SL_NS4_8TiledMMAINS4_8MMA_AtomIJNS4_4SM904GMMA27MMA_64x32x16_F32BF16BF16_SSILNSP_5MajorE0ELSR_0ELNSP_7ScaleInE1ELSS_1EEEEEENS4_6LayoutISD_NS5_IJSC_NSA_ILi0EEESW_EEEEENS5_IJNS4_10UnderscoreESZ_SZ_EEEEENS4_13SM90_TMA_LOADENS4_14ComposedLayoutINS4_7SwizzleILi1ELi4ELi3EEENS4_18smem_ptr_flag_bitsILi16EEENSV_INS5_IJNSA_ILi8EEESI_EEENS5_IJSI_SC_EEEEEEEvNS4_8identityENS4_23SM90_TMA_LOAD_MULTICASTES1C_vS1D_EENS_8epilogue10collective6detail29Sm90TmaWarpSpecializedAdapterINS1H_15DefaultEpilogueISK_SL_SL_NS1G_6thread17LinearCombinationISK_Li1EffLNS1L_9ScaleType4KindE0ELNS_15FloatRoundStyleE2ESK_EENS1_15EpilogueDefaultEEEEEvvEEEEvNT_6ParamsE --------------------------
	.section	.text._ZN7cutlass13device_kernelINS_4gemm6kernel13GemmUniversalIN4cute5tupleIJiiiiEEENS1_10collective13CollectiveMmaINS1_34MainloopSm90TmaGmmaWarpSpecializedILi13ENS5_IJNS4_1CILi2EEENSA_ILi1EEESC_EEENS1_35KernelTmaWarpSpecializedCooperativeEEENS5_IJNSA_ILi512EEENSA_ILi32EEENSA_ILi16EEEEEENS_10bfloat16_tENS5_IJlSC_lEEESK_SL_NS4_8TiledMMAINS4_8MMA_AtomIJNS4_4SM904GMMA27MMA_64x32x16_F32BF16BF16_SSILNSP_5MajorE0ELSR_0ELNSP_7ScaleInE1ELSS_1EEEEEENS4_6LayoutISD_NS5_IJSC_NSA_ILi0EEESW_EEEEENS5_IJNS4_10UnderscoreESZ_SZ_EEEEENS4_13SM90_TMA_LOADENS4_14ComposedLayoutINS4_7SwizzleILi1ELi4ELi3EEENS4_18smem_ptr_flag_bitsILi16EEENSV_INS5_IJNSA_ILi8EEESI_EEENS5_IJSI_SC_EEEEEEEvNS4_8identityENS4_23SM90_TMA_LOAD_MULTICASTES1C_vS1D_EENS_8epilogue10collective6detail29Sm90TmaWarpSpecializedAdapterINS1H_15DefaultEpilogueISK_SL_SL_NS1G_6thread17LinearCombinationISK_Li1EffLNS1L_9ScaleType4KindE0ELNS_15FloatRoundStyleE2ESK_EENS1_15EpilogueDefaultEEEEEvvEEEEvNT_6ParamsE,"ax",@progbits
	.align	128
.text._ZN7cutlass13device_kernelINS_4gemm6kernel13GemmUniversalIN4cute5tupleIJiiiiEEENS1_10collective13CollectiveMmaINS1_34MainloopSm90TmaGmmaWarpSpecializedILi13ENS5_IJNS4_1CILi2EEENSA_ILi1EEESC_EEENS1_35KernelTmaWarpSpecializedCooperativeEEENS5_IJNSA_ILi512EEENSA_ILi32EEENSA_ILi16EEEEEENS_10bfloat16_tENS5_IJlSC_lEEESK_SL_NS4_8TiledMMAINS4_8MMA_AtomIJNS4_4SM904GMMA27MMA_64x32x16_F32BF16BF16_SSILNSP_5MajorE0ELSR_0ELNSP_7ScaleInE1ELSS_1EEEEEENS4_6LayoutISD_NS5_IJSC_NSA_ILi0EEESW_EEEEENS5_IJNS4_10UnderscoreESZ_SZ_EEEEENS4_13SM90_TMA_LOADENS4_14ComposedLayoutINS4_7SwizzleILi1ELi4ELi3EEENS4_18smem_ptr_flag_bitsILi16EEENSV_INS5_IJNSA_ILi8EEESI_EEENS5_IJSI_SC_EEEEEEEvNS4_8identityENS4_23SM90_TMA_LOAD_MULTICASTES1C_vS1D_EENS_8epilogue10collective6detail29Sm90TmaWarpSpecializedAdapterINS1H_15DefaultEpilogueISK_SL_SL_NS1G_6thread17LinearCombinationISK_Li1EffLNS1L_9ScaleType4KindE0ELNS_15FloatRoundStyleE2ESK_EENS1_15EpilogueDefaultEEEEEvvEEEEvNT_6ParamsE:
        .type           _ZN7cutlass13device_kernelINS_4gemm6kernel13GemmUniversalIN4cute5tupleIJiiiiEEENS1_10collective13CollectiveMmaINS1_34MainloopSm90TmaGmmaWarpSpecializedILi13ENS5_IJNS4_1CILi2EEENSA_ILi1EEESC_EEENS1_35KernelTmaWarpSpecializedCooperativeEEENS5_IJNSA_ILi512EEENSA_ILi32EEENSA_ILi16EEEEEENS_10bfloat16_tENS5_IJlSC_lEEESK_SL_NS4_8TiledMMAINS4_8MMA_AtomIJNS4_4SM904GMMA27MMA_64x32x16_F32BF16BF16_SSILNSP_5MajorE0ELSR_0ELNSP_7ScaleInE1ELSS_1EEEEEENS4_6LayoutISD_NS5_IJSC_NSA_ILi0EEESW_EEEEENS5_IJNS4_10UnderscoreESZ_SZ_EEEEENS4_13SM90_TMA_LOADENS4_14ComposedLayoutINS4_7SwizzleILi1ELi4ELi3EEENS4_18smem_ptr_flag_bitsILi16EEENSV_INS5_IJNSA_ILi8EEESI_EEENS5_IJSI_SC_EEEEEEEvNS4_8identityENS4_23SM90_TMA_LOAD_MULTICASTES1C_vS1D_EENS_8epilogue10collective6detail29Sm90TmaWarpSpecializedAdapterINS1H_15DefaultEpilogueISK_SL_SL_NS1G_6thread17LinearCombinationISK_Li1EffLNS1L_9ScaleType4KindE0ELNS_15FloatRoundStyleE2ESK_EENS1_15EpilogueDefaultEEEEEvvEEEEvNT_6ParamsE,@function
        .size           _ZN7cutlass13device_kernelINS_4gemm6kernel13GemmUniversalIN4cute5tupleIJiiiiEEENS1_10collective13CollectiveMmaINS1_34MainloopSm90TmaGmmaWarpSpecializedILi13ENS5_IJNS4_1CILi2EEENSA_ILi1EEESC_EEENS1_35KernelTmaWarpSpecializedCooperativeEEENS5_IJNSA_ILi512EEENSA_ILi32EEENSA_ILi16EEEEEENS_10bfloat16_tENS5_IJlSC_lEEESK_SL_NS4_8TiledMMAINS4_8MMA_AtomIJNS4_4SM904GMMA27MMA_64x32x16_F32BF16BF16_SSILNSP_5MajorE0ELSR_0ELNSP_7ScaleInE1ELSS_1EEEEEENS4_6LayoutISD_NS5_IJSC_NSA_ILi0EEESW_EEEEENS5_IJNS4_10UnderscoreESZ_SZ_EEEEENS4_13SM90_TMA_LOADENS4_14ComposedLayoutINS4_7SwizzleILi1ELi4ELi3EEENS4_18smem_ptr_flag_bitsILi16EEENSV_INS5_IJNSA_ILi8EEESI_EEENS5_IJSI_SC_EEEEEEEvNS4_8identityENS4_23SM90_TMA_LOAD_MULTICASTES1C_vS1D_EENS_8epilogue10collective6detail29Sm90TmaWarpSpecializedAdapterINS1H_15DefaultEpilogueISK_SL_SL_NS1G_6thread17LinearCombinationISK_Li1EffLNS1L_9ScaleType4KindE0ELNS_15FloatRoundStyleE2ESK_EENS1_15EpilogueDefaultEEEEEvvEEEEvNT_6ParamsE,(.L_x_216 - _ZN7cutlass13device_kernelINS_4gemm6kernel13GemmUniversalIN4cute5tupleIJiiiiEEENS1_10collective13CollectiveMmaINS1_34MainloopSm90TmaGmmaWarpSpecializedILi13ENS5_IJNS4_1CILi2EEENSA_ILi1EEESC_EEENS1_35KernelTmaWarpSpecializedCooperativeEEENS5_IJNSA_ILi512EEENSA_ILi32EEENSA_ILi16EEEEEENS_10bfloat16_tENS5_IJlSC_lEEESK_SL_NS4_8TiledMMAINS4_8MMA_AtomIJNS4_4SM904GMMA27MMA_64x32x16_F32BF16BF16_SSILNSP_5MajorE0ELSR_0ELNSP_7ScaleInE1ELSS_1EEEEEENS4_6LayoutISD_NS5_IJSC_NSA_ILi0EEESW_EEEEENS5_IJNS4_10UnderscoreESZ_SZ_EEEEENS4_13SM90_TMA_LOADENS4_14ComposedLayoutINS4_7SwizzleILi1ELi4ELi3EEENS4_18smem_ptr_flag_bitsILi16EEENSV_INS5_IJNSA_ILi8EEESI_EEENS5_IJSI_SC_EEEEEEEvNS4_8identityENS4_23SM90_TMA_LOAD_MULTICASTES1C_vS1D_EENS_8epilogue10collective6detail29Sm90TmaWarpSpecializedAdapterINS1H_15DefaultEpilogueISK_SL_SL_NS1G_6thread17LinearCombinationISK_Li1EffLNS1L_9ScaleType4KindE0ELNS_15FloatRoundStyleE2ESK_EENS1_15EpilogueDefaultEEEEEvvEEEEvNT_6ParamsE)
        .other          _ZN7cutlass13device_kernelINS_4gemm6kernel13GemmUniversalIN4cute5tupleIJiiiiEEENS1_10collective13CollectiveMmaINS1_34MainloopSm90TmaGmmaWarpSpecializedILi13ENS5_IJNS4_1CILi2EEENSA_ILi1EEESC_EEENS1_35KernelTmaWarpSpecializedCooperativeEEENS5_IJNSA_ILi512EEENSA_ILi32EEENSA_ILi16EEEEEENS_10bfloat16_tENS5_IJlSC_lEEESK_SL_NS4_8TiledMMAINS4_8MMA_AtomIJNS4_4SM904GMMA27MMA_64x32x16_F32BF16BF16_SSILNSP_5MajorE0ELSR_0ELNSP_7ScaleInE1ELSS_1EEEEEENS4_6LayoutISD_NS5_IJSC_NSA_ILi0EEESW_EEEEENS5_IJNS4_10UnderscoreESZ_SZ_EEEEENS4_13SM90_TMA_LOADENS4_14ComposedLayoutINS4_7SwizzleILi1ELi4ELi3EEENS4_18smem_ptr_flag_bitsILi16EEENSV_INS5_IJNSA_ILi8EEESI_EEENS5_IJSI_SC_EEEEEEEvNS4_8identityENS4_23SM90_TMA_LOAD_MULTICASTES1C_vS1D_EENS_8epilogue10collective6detail29Sm90TmaWarpSpecializedAdapterINS1H_15DefaultEpilogueISK_SL_SL_NS1G_6thread17LinearCombinationISK_Li1EffLNS1L_9ScaleType4KindE0ELNS_15FloatRoundStyleE2ESK_EENS1_15EpilogueDefaultEEEEEvvEEEEvNT_6ParamsE,@"STO_CUDA_ENTRY STV_DEFAULT"
_ZN7cutlass13device_kernelINS_4gemm6kernel13GemmUniversalIN4cute5tupleIJiiiiEEENS1_10collective13CollectiveMmaINS1_34MainloopSm90TmaGmmaWarpSpecializedILi13ENS5_IJNS4_1CILi2EEENSA_ILi1EEESC_EEENS1_35KernelTmaWarpSpecializedCooperativeEEENS5_IJNSA_ILi512EEENSA_ILi32EEENSA_ILi16EEEEEENS_10bfloat16_tENS5_IJlSC_lEEESK_SL_NS4_8TiledMMAINS4_8MMA_AtomIJNS4_4SM904GMMA27MMA_64x32x16_F32BF16BF16_SSILNSP_5MajorE0ELSR_0ELNSP_7ScaleInE1ELSS_1EEEEEENS4_6LayoutISD_NS5_IJSC_NSA_ILi0EEESW_EEEEENS5_IJNS4_10UnderscoreESZ_SZ_EEEEENS4_13SM90_TMA_LOADENS4_14ComposedLayoutINS4_7SwizzleILi1ELi4ELi3EEENS4_18smem_ptr_flag_bitsILi16EEENSV_INS5_IJNSA_ILi8EEESI_EEENS5_IJSI_SC_EEEEEEEvNS4_8identityENS4_23SM90_TMA_LOAD_MULTICASTES1C_vS1D_EENS_8epilogue10collective6detail29Sm90TmaWarpSpecializedAdapterINS1H_15DefaultEpilogueISK_SL_SL_NS1G_6thread17LinearCombinationISK_Li1EffLNS1L_9ScaleType4KindE0ELNS_15FloatRoundStyleE2ESK_EENS1_15EpilogueDefaultEEEEEvvEEEEvNT_6ParamsE:
[----:B------:R-:W0:Y:S01]  /*0000*/  LDC R1, c[0x0][0x28] ;  /* 0x00000a00ff017b82 */ /* 0x000e220000000800 */
[----:B------:R-:W1:Y:S01]  /*0010*/  S2R R92, SR_TID.X ;  /* 0x00000000005c7919 */ /* 0x000e620000002100 */
[----:B------:R-:W-:Y:S01]  /*0020*/  ELECT P0, URZ, PT ;  /* 0x00000000003f782f */ /* 0x000fe20003800000 */
[----:B------:R-:W-:Y:S01]  /*0030*/  BSSY B0, `(.L_x_0) ;  /* 0x000000f000007945 */ /* 0x000fe20003800000 */
[--C-:B-1----:R-:W-:Y:S02]  /*0040*/  SHF.R.U32.HI R0, RZ, 0x5, R92.reuse ;  /* 0x00000005ff007819 */ /* 0x102fe4000001165c */
[----:B------:R-:W-:-:S03]  /*0050*/  SHF.R.U32.HI R7, RZ, 0x7, R92 ;  /* 0x00000007ff077819 */ /* 0x000fc6000001165c */
[----:B------:R-:W1:Y:S04]  /*0060*/  SHFL.IDX PT, R3, R0, RZ, 0x1f ;  /* 0x00001fff00037589 */ /* 0x000e6800000e0000 */
[----:B------:R2:W3:Y:S01]  /*0070*/  SHFL.IDX PT, R2, R7, RZ, 0x1f ;  /* 0x00001fff07027589 */ /* 0x0004e200000e0000 */
[----:B-1----:R-:W-:-:S13]  /*0080*/  ISETP.NE.OR P0, PT, R3, RZ, !P0 ;  /* 0x000000ff0300720c */ /* 0x002fda0004705670 */
[----:B0-23--:R-:W-:Y:S05]  /*0090*/  @P0 BRA `(.L_x_1) ;  /* 0x0000000000200947 */ /* 0x00dfea0003800000 */
[----:B------:R-:W-:Y:S02]  /*00a0*/  ULDC.64 UR4, c[0x0][0x198] ;  /* 0x0000660000047ab9 */ /* 0x000fe40000000a00 */
[----:B------:R-:W-:Y:S02]  /*00b0*/  UIADD3 UR6, UP0, UR4, 0xf0, URZ ;  /* 0x000000f004067890 */ /* 0x000fe4000ff1e03f */
[----:B------:R-:W-:Y:S02]  /*00c0*/  UIADD3 UR4, UP1, UR4, 0x1f0, URZ ;  /* 0x000001f004047890 */ /* 0x000fe4000ff3e03f */
[----:B------:R-:W-:Y:S02]  /*00d0*/  UIADD3.X UR7, URZ, UR5, URZ, UP0, !UPT ;  /* 0x000000053f077290 */ /* 0x000fe400087fe43f */
[----:B------:R-:W-:-:S07]  /*00e0*/  UIADD3.X UR5, URZ, UR5, URZ, UP1, !UPT ;  /* 0x000000053f057290 */ /* 0x000fce0008ffe43f */
[----:B------:R0:W-:Y:S02]  /*00f0*/  UTMACCTL.PF [UR6] ;  /* 0x00000000060079b9 */ /* 0x0001e40008040000 */
[----:B------:R0:W-:Y:S02]  /*0100*/  UTMACCTL.PF [UR4] ;  /* 0x00000000040079b9 */ /* 0x0001e40008040000 */
[----:B0-----:R-:W-:Y:S01]  /*0110*/  NOP ;  /* 0x0000000000007918 */ /* 0x001fe20000000000 */
.L_x_1:
[----:B------:R-:W-:Y:S05]  /*0120*/  BSYNC B0 ;  /* 0x0000000000007941 */ /* 0x000fea0003800000 */
.L_x_0:
[----:B------:R-:W0:Y:S02]  /*0130*/  SHFL.IDX PT, R5, R0, RZ, 0x1f ;  /* 0x00001fff00057589 */ /* 0x000e2400000e0000 */
[----:B0-----:R-:W-:-:S13]  /*0140*/  ISETP.NE.AND P0, PT, R5, RZ, PT ;  /* 0x000000ff0500720c */ /* 0x001fda0003f05270 */
[----:B------:R-:W-:Y:S05]  /*0150*/  @P0 BRA `(.L_x_2) ;  /* 0x0000000000ac0947 */ /* 0x000fea0003800000 */
[----:B------:R-:W-:Y:S01]  /*0160*/  ELECT P0, URZ, PT ;  /* 0x00000000003f782f */ /* 0x000fe20003800000 */
[----:B------:R-:W-:-:S12]  /*0170*/  BSSY B0, `(.L_x_2) ;  /* 0x0000029000007945 */ /* 0x000fd80003800000 */
[----:B------:R-:W-:Y:S05]  /*0180*/  @!P0 BRA `(.L_x_3) ;  /* 0x00000000009c8947 */ /* 0x000fea0003800000 */
[----:B------:R-:W0:Y:S01]  /*0190*/  S2UR UR8, SR_CgaCtaId ;  /* 0x00000000000879c3 */ /* 0x000e220000008800 */
[----:B------:R-:W-:Y:S01]  /*01a0*/  UMOV UR4, 0x400 ;  /* 0x0000040000047882 */ /* 0x000fe20000000000 */
[----:B------:R-:W-:Y:S01]  /*01b0*/  UMOV UR5, 0x1 ;  /* 0x0000000100057882 */ /* 0x000fe20000000000 */
[----:B------:R-:W-:Y:S02]  /*01c0*/  UMOV UR6, 0x4 ;  /* 0x0000000400067882 */ /* 0x000fe40000000000 */
[----:B------:R-:W-:-:S04]  /*01d0*/  UIADD3 UR6, -UR6, 0x100000, URZ ;  /* 0x0010000006067890 */ /* 0x000fc8000fffe13f */
[----:B------:R-:W-:Y:S02]  /*01e0*/  USHF.L.U32 UR7, UR6, 0xb, URZ ;  /* 0x0000000b06077899 */ /* 0x000fe4000800063f */
[----:B------:R-:W-:Y:S02]  /*01f0*/  USHF.L.U32 UR6, UR6, 0x1, URZ ;  /* 0x0000000106067899 */ /* 0x000fe4000800063f */
[----:B0-----:R-:W-:Y:S02]  /*0200*/  ULEA UR8, UR8, UR4, 0x18 ;  /* 0x0000000408087291 */ /* 0x001fe4000f8ec03f */
[----:B------:R-:W-:-:S04]  /*0210*/  UIADD3 UR4, -UR5, 0x100000, URZ ;  /* 0x0010000005047890 */ /* 0x000fc8000fffe13f */
[----:B------:R-:W-:Y:S02]  /*0220*/  USHF.L.U32 UR5, UR4, 0xb, URZ ;  /* 0x0000000b04057899 */ /* 0x000fe4000800063f */
[----:B------:R-:W-:Y:S01]  /*0230*/  USHF.L.U32 UR4, UR4, 0x1, URZ ;  /* 0x0000000104047899 */ /* 0x000fe2000800063f */
[----:B------:R-:W0:Y:S11]  /*0240*/  FENCE.VIEW.ASYNC.S ;  /* 0x00000000000073c6 */ /* 0x000e360000000000 */
[----:B0-----:R0:W1:Y:S01]  /*0250*/  SYNCS.EXCH.64 URZ, [UR8], UR4 ;  /* 0x00000004083f75b2 */ /* 0x0010620008000100 */
[----:B------:R0:W2:Y:S01]  /*0260*/  SYNCS.EXCH.64 URZ, [UR8+0x68], UR6 ;  /* 0x00006806083f75b2 */ /* 0x0000a20008000100 */
[----:B------:R0:W3:Y:S01]  /*0270*/  SYNCS.EXCH.64 URZ, [UR8+0x8], UR4 ;  /* 0x00000804083f75b2 */ /* 0x0000e20008000100 */
[----:B------:R0:W4:Y:S01]  /*0280*/  SYNCS.EXCH.64 URZ, [UR8+0x70], UR6 ;  /* 0x00007006083f75b2 */ /* 0x0001220008000100 */
[----:B------:R0:W0:Y:S01]  /*0290*/  SYNCS.EXCH.64 URZ, [UR8+0x10], UR4 ;  /* 0x00001004083f75b2 */ /* 0x0000220008000100 */
        /* <DEDUP_REMOVED lines=21> */
[----:B-123--:R-:W-:Y:S01]  /*03f0*/  NOP ;  /* 0x0000000000007918 */ /* 0x00efe20000000000 */
.L_x_3:
[----:B0-----:R-:W-:Y:S05]  /*0400*/  BSYNC B0 ;  /* 0x0000000000007941 */ /* 0x001fea0003800000 */
.L_x_2:
[----:B------:R-:W-:Y:S01]  /*0410*/  SHF.R.S32.HI R9, RZ, 0x1f, R92 ;  /* 0x0000001fff097819 */ /* 0x000fe2000001145c */
[----:B------:R-:W0:Y:S01]  /*0420*/  SHFL.IDX PT, R0, R0, RZ, 0x1f ;  /* 0x00001fff00007589 */ /* 0x000e2200000e0000 */
[----:B------:R-:W1:Y:S01]  /*0430*/  S2UR UR8, SR_CTAID.X ;  /* 0x00000000000879c3 */ /* 0x000e620000002500 */
[----:B------:R-:W-:Y:S02]  /*0440*/  ELECT P0, URZ, PT ;  /* 0x00000000003f782f */ /* 0x000fe40003800000 */
[----:B------:R-:W-:Y:S01]  /*0450*/  LEA.HI R9, R9, R92, RZ, 0x7 ;  /* 0x0000005c09097211 */ /* 0x000fe200078f38ff */
[----:B------:R-:W2:Y:S01]  /*0460*/  S2R R4, SR_CTAID.Y ;  /* 0x0000000000047919 */ /* 0x000ea20000002600 */
[----:B------:R-:W-:Y:S01]  /*0470*/  SHF.R.S32.HI R6, RZ, 0x1f, R5 ;  /* 0x0000001fff067819 */ /* 0x000fe20000011405 */
[----:B------:R-:W-:Y:S01]  /*0480*/  ULDC UR4, c[0x0][0x150] ;  /* 0x0000540000047ab9 */ /* 0x000fe20000000800 */
[----:B------:R-:W-:Y:S01]  /*0490*/  LOP3.LUT R9, R9, 0xffffff80, RZ, 0xc0, !PT ;  /* 0xffffff8009097812 */ /* 0x000fe200078ec0ff */
[----:B------:R-:W-:Y:S01]  /*04a0*/  NOP ;  /* 0x0000000000007918 */ /* 0x000fe20000000000 */
[----:B------:R-:W-:Y:S01]  /*04b0*/  LEA.HI R6, R6, R5, RZ, 0x2 ;  /* 0x0000000506067211 */ /* 0x000fe200078f10ff */
[----:B------:R-:W3:Y:S01]  /*04c0*/  LDC R11, c[0x0][0x144] ;  /* 0x00005100ff0b7b82 */ /* 0x000ee20000000800 */
[----:B------:R-:W-:Y:S01]  /*04d0*/  NOP ;  /* 0x0000000000007918 */ /* 0x000fe20000000000 */
[----:B------:R-:W-:Y:S01]  /*04e0*/  IMAD.IADD R8, R92, 0x1, -R9 ;  /* 0x000000015c087824 */ /* 0x000fe200078e0a09 */
[----:B------:R-:W-:Y:S01]  /*04f0*/  LOP3.LUT R6, R6, 0x3ffffffc, RZ, 0xc0, !PT ;  /* 0x3ffffffc06067812 */ /* 0x000fe200078ec0ff */
[----:B------:R-:W-:Y:S01]  /*0500*/  IMAD.MOV.U32 R22, RZ, RZ, 0x1 ;  /* 0x00000001ff167424 */ /* 0x000fe200078e00ff */
[----:B------:R-:W-:-:S02]  /*0510*/  ISETP.NE.AND P3, PT, R2, RZ, PT ;  /* 0x000000ff0200720c */ /* 0x000fc40003f65270 */
[----:B------:R-:W-:Y:S01]  /*0520*/  SHF.R.S32.HI R9, RZ, 0x1f, R8 ;  /* 0x0000001fff097819 */ /* 0x000fe20000011408 */
[----:B------:R-:W-:Y:S01]  /*0530*/  IMAD.IADD R6, R5, 0x1, -R6 ;  /* 0x0000000105067824 */ /* 0x000fe200078e0a06 */
[----:B------:R-:W5:Y:S02]  /*0540*/  LDC R13, c[0x0][0x140] ;  /* 0x00005000ff0d7b82 */ /* 0x000f640000000800 */
[----:B------:R-:W-:Y:S02]  /*0550*/  LEA.HI R9, R9, R8, RZ, 0x3 ;  /* 0x0000000809097211 */ /* 0x000fe400078f18ff */
[----:B0-----:R-:W-:Y:S02]  /*0560*/  ISETP.NE.OR P0, PT, R0, RZ, !P0 ;  /* 0x000000ff0000720c */ /* 0x001fe40004705670 */
[----:B------:R-:W-:Y:S02]  /*0570*/  SHF.R.S32.HI R0, RZ, 0x3, R9 ;  /* 0x00000003ff007819 */ /* 0x000fe40000011409 */
[----:B-1----:R-:W-:-:S02]  /*0580*/  I2FP.F32.U32 R10, UR8 ;  /* 0x00000008000a7c45 */ /* 0x002fc40008201000 */
[----:B------:R-:W-:-:S03]  /*0590*/  SHF.R.S32.HI R9, RZ, 0x1f, R9 ;  /* 0x0000001fff097819 */ /* 0x000fc60000011409 */
[----:B------:R-:W-:Y:S01]  /*05a0*/  FMUL R10, R10, UR4 ;  /* 0x000000040a0a7c20 */ /* 0x000fe20008400000 */
[----:B------:R-:W-:Y:S01]  /*05b0*/  LEA.HI R9, R9, R0, RZ, 0x2 ;  /* 0x0000000009097211 */ /* 0x000fe200078f10ff */
[----:B------:R-:W-:Y:S01]  /*05c0*/  ULDC UR4, c[0x0][0x154] ;  /* 0x0000550000047ab9 */ /* 0x000fe20000000800 */
[----:B--2---:R-:W-:Y:S01]  /*05d0*/  I2FP.F32.U32 R12, R4 ;  /* 0x00000004000c7245 */ /* 0x004fe20000201000 */
[----:B------:R-:W-:Y:S01]  /*05e0*/  VOTEU.ALL UP0, P0 ;  /* 0x00000000003f7886 */ /* 0x000fe20000000000 */
[----:B------:R-:W-:Y:S01]  /*05f0*/  LOP3.LUT R9, R9, 0xfffffffc, RZ, 0xc0, !PT ;  /* 0xfffffffc09097812 */ /* 0x000fe200078ec0ff */
[----:B------:R-:W0:Y:S01]  /*0600*/  F2I.U32.TRUNC.NTZ R10, R10 ;  /* 0x0000000a000a7305 */ /* 0x000e22000020f000 */
[----:B------:R-:W-:Y:S01]  /*0610*/  VOTEU.ALL UP1, P0 ;  /* 0x00000000003f7886 */ /* 0x000fe20000020000 */
[----:B------:R-:W-:Y:S01]  /*0620*/  FMUL R12, R12, UR4 ;  /* 0x000000040c0c7c20 */ /* 0x000fe20008400000 */
[----:B------:R-:W1:Y:S01]  /*0630*/  @!UP0 S2UR UR7, SR_CgaCtaId ;  /* 0x00000000000789c3 */ /* 0x000e620000008800 */
[----:B------:R-:W-:Y:S01]  /*0640*/  IMAD.IADD R9, R0, 0x1, -R9 ;  /* 0x0000000100097824 */ /* 0x000fe200078e0a09 */
[----:B------:R-:W-:Y:S01]  /*0650*/  SHF.R.S32.HI R0, RZ, 0x1f, R3 ;  /* 0x0000001fff007819 */ /* 0x000fe20000011403 */
[----:B------:R-:W-:Y:S01]  /*0660*/  UMOV UR4, 0x20 ;  /* 0x0000002000047882 */ /* 0x000fe20000000000 */
[----:B------:R-:W-:Y:S01]  /*0670*/  @!UP0 UMOV UR6, 0x400 ;  /* 0x0000040000068882 */ /* 0x000fe20000000000 */
[----:B------:R-:W-:Y:S01]  /*0680*/  IMAD R19, R6, 0x4, R9 ;  /* 0x0000000406137824 */ /* 0x000fe200078e0209 */
[----:B------:R-:W2:Y:S01]  /*0690*/  F2I.U32.TRUNC.NTZ R12, R12 ;  /* 0x0000000c000c7305 */ /* 0x000ea2000020f000 */
[----:B------:R-:W-:Y:S01]  /*06a0*/  LEA.HI R0, R0, R3, RZ, 0x2 ;  /* 0x0000000300007211 */ /* 0x000fe200078f10ff */
[----:B------:R-:W4:Y:S01]  /*06b0*/  LDC R9, c[0x0][0x148] ;  /* 0x00005200ff097b82 */ /* 0x000f220000000800 */
[----:B------:R-:W-:-:S04]  /*06c0*/  @!UP0 UIADD3 UR4, -UR4, 0x100000, URZ ;  /* 0x0010000004048890 */ /* 0x000fc8000fffe13f */
[----:B------:R-:W-:Y:S02]  /*06d0*/  @!UP0 USHF.L.U32 UR5, UR4, 0xb, URZ ;  /* 0x0000000b04058899 */ /* 0x000fe4000800063f */
[----:B------:R-:W-:Y:S01]  /*06e0*/  @!UP0 USHF.L.U32 UR4, UR4, 0x1, URZ ;  /* 0x0000000104048899 */ /* 0x000fe2000800063f */
[----:B------:R-:W-:Y:S01]  /*06f0*/  LEA.HI R6, R19, R19, RZ, 0x1 ;  /* 0x0000001313067211 */ /* 0x000fe200078f08ff */
[----:B0-----:R-:W-:Y:S01]  /*0700*/  IMAD.MOV R14, RZ, RZ, -R10 ;  /* 0x000000ffff0e7224 */ /* 0x001fe200078e0a0a */
[----:B------:R-:W-:Y:S02]  /*0710*/  LOP3.LUT R0, R0, 0xfffffffc, RZ, 0xc0, !PT ;  /* 0xfffffffc00007812 */ /* 0x000fe400078ec0ff */
[----:B------:R-:W-:Y:S01]  /*0720*/  LOP3.LUT R10, R6, 0xfffffffe, RZ, 0xc0, !PT ;  /* 0xfffffffe060a7812 */ /* 0x000fe200078ec0ff */
[----:B---3--:R-:W-:Y:S01]  /*0730*/  IMAD R6, R11, R14, UR8 ;  /* 0x000000080b067e24 */ /* 0x008fe2000f8e020e */
[----:B-----5:R-:W-:Y:S01]  /*0740*/  ISETP.EQ.U32.AND P2, PT, R13, 0x1, PT ;  /* 0x000000010d00780c */ /* 0x020fe20003f42070 */
[----:B------:R-:W-:-:S02]  /*0750*/  IMAD.IADD R3, R3, 0x1, -R0 ;  /* 0x0000000103037824 */ /* 0x000fc400078e0a00 */
[C---:B------:R-:W-:Y:S02]  /*0760*/  IMAD.IADD R11, R19.reuse, 0x1, -R10 ;  /* 0x00000001130b7824 */ /* 0x040fe400078e0a0a */
[----:B------:R-:W-:Y:S01]  /*0770*/  IMAD.SHL.U32 R10, R19, 0x4, RZ ;  /* 0x00000004130a7824 */ /* 0x000fe200078e00ff */
[----:B------:R-:W-:Y:S01]  /*0780*/  ISETP.NE.AND P1, PT, R3, 0x3, PT ;  /* 0x000000030300780c */ /* 0x000fe20003f25270 */
[----:B--2---:R-:W-:Y:S01]  /*0790*/  IMAD.MOV R23, RZ, RZ, -R12 ;  /* 0x000000ffff177224 */ /* 0x004fe200078e0a0c */
[----:B------:R-:W-:Y:S01]  /*07a0*/  ISETP.NE.AND P4, PT, R11, R6, PT ;  /* 0x000000060b00720c */ /* 0x000fe20003f85270 */
[----:B-1----:R-:W-:Y:S01]  /*07b0*/  @!UP0 ULEA UR6, UR7, UR6, 0x18 ;  /* 0x0000000607068291 */ /* 0x002fe2000f8ec03f */
[----:B------:R-:W-:Y:S01]  /*07c0*/  LOP3.LUT R19, R19, 0xc, R10, 0x78, !PT ;  /* 0x0000000c13137812 */ /* 0x000fe200078e780a */
[----:B------:R-:W-:Y:S01]  /*07d0*/  VOTEU.ALL UP0, P0 ;  /* 0x00000000003f7886 */ /* 0x000fe20000000000 */
[----:B------:R-:W-:Y:S01]  /*07e0*/  LOP3.LUT P0, RZ, R8, 0x7, RZ, 0xc0, !PT ;  /* 0x0000000708ff7812 */ /* 0x000fe2000780c0ff */
[----:B------:R-:W-:Y:S01]  /*07f0*/  VIADD R8, R2, 0xffffffff ;  /* 0xffffffff02087836 */ /* 0x000fe20000000000 */
[----:B------:R-:W-:Y:S01]  /*0800*/  ISETP.EQ.OR P1, PT, R3, RZ, !P1 ;  /* 0x000000ff0300720c */ /* 0x000fe20004f22670 */
[----:B----4-:R-:W-:Y:S01]  /*0810*/  IMAD R11, R9, R23, R4 ;  /* 0x00000017090b7224 */ /* 0x010fe200078e0204 */
[----:B------:R-:W-:-:S02]  /*0820*/  ISETP.LT.U32.AND P0, PT, R19, 0x2, !P0 ;  /* 0x000000021300780c */ /* 0x000fc40004701070 */
[----:B------:R-:W-:Y:S02]  /*0830*/  ISETP.EQ.AND P1, PT, R2, RZ, P1 ;  /* 0x000000ff0200720c */ /* 0x000fe40000f22270 */
[----:B------:R-:W-:Y:S01]  /*0840*/  ISETP.GE.U32.AND P6, PT, R8, 0x2, PT ;  /* 0x000000020800780c */ /* 0x000fe20003fc6070 */
[----:B------:R-:W0:Y:S02]  /*0850*/  FENCE.VIEW.ASYNC.S ;  /* 0x00000000000073c6 */ /* 0x000e240000000000 */
[----:B0-----:R0:W1:Y:S01]  /*0860*/  @!UP0 SYNCS.EXCH.64 URZ, [UR6+0xe0], UR4 ;  /* 0x0000e004063f85b2 */ /* 0x0010620008000100 */
[----:B------:R-:W-:Y:S02]  /*0870*/  @P4 LEA.HI R0, R19, R19, RZ, 0x1 ;  /* 0x0000001313004211 */ /* 0x000fe400078f08ff */
[----:B------:R-:W-:Y:S02]  /*0880*/  SEL R18, RZ, 0x1, !P1 ;  /* 0x00000001ff127807 */ /* 0x000fe40004800000 */
[----:B------:R-:W-:-:S02]  /*0890*/  @P4 SHF.R.S32.HI R0, RZ, 0x1, R0 ;  /* 0x00000001ff004819 */ /* 0x000fc40000011400 */
[----:B------:R-:W-:Y:S02]  /*08a0*/  SEL R18, R18, 0x2, P6 ;  /* 0x0000000212127807 */ /* 0x000fe40003000000 */
[----:B------:R-:W-:Y:S02]  /*08b0*/  @P4 ISETP.NE.AND P5, PT, R0, R11, PT ;  /* 0x0000000b0000420c */ /* 0x000fe40003fa5270 */
[----:B------:R-:W-:Y:S02]  /*08c0*/  SEL R11, RZ, 0x1, !P0 ;  /* 0x00000001ff0b7807 */ /* 0x000fe40004000000 */
[----:B------:R-:W-:Y:S02]  /*08d0*/  @P4 SEL R22, RZ, 0x1, P5 ;  /* 0x00000001ff164807 */ /* 0x000fe40002800000 */
[----:B------:R-:W-:Y:S01]  /*08e0*/  LOP3.LUT R0, R92, 0x7f, RZ, 0xc0, !PT ;  /* 0x0000007f5c007812 */ /* 0x000fe200078ec0ff */
[----:B------:R0:W2:Y:S01]  /*08f0*/  @!UP1 SYNCS.EXCH.64 URZ, [UR6+0xe8], UR4 ;  /* 0x0000e804063f95b2 */ /* 0x0000a20008000100 */
[----:B------:R-:W-:Y:S01]  /*0900*/  LOP3.LUT R22, R22, R11, RZ, 0xc0, !PT ;  /* 0x0000000b16167212 */ /* 0x000fe200078ec0ff */
[----:B------:R-:W-:Y:S01]  /*0910*/  NOP ;  /* 0x0000000000007918 */ /* 0x000fe20000000000 */
[----:B------:R-:W-:Y:S05]  /*0920*/  @!P2 BRA `(.L_x_4) ;  /* 0x000000000008a947 */ /* 0x000fea0003800000 */
[----:B-12---:R-:W-:Y:S01]  /*0930*/  UCGABAR_ARV ;  /* 0x00000000000079c7 */ /* 0x006fe20008000000 */
[----:B------:R-:W-:Y:S05]  /*0940*/  BRA `(.L_x_5) ;  /* 0x0000000000047947 */ /* 0x000fea0003800000 */
.L_x_4:
[----:B-12---:R-:W-:Y:S01]  /*0950*/  NOP ;  /* 0x0000000000007918 */ /* 0x006fe20000000000 */
.L_x_5:
[----:B------:R-:W1:Y:S01]  /*0960*/  LDC R2, c[0x0][0x65c] ;  /* 0x00019700ff027b82 */ /* 0x000e620000000800 */
[----:B------:R-:W-:Y:S02]  /*0970*/  IMAD.U32 R10, RZ, RZ, UR8 ;  /* 0x00000008ff0a7e24 */ /* 0x000fe4000f8e00ff */
[----:B------:R-:W-:Y:S01]  /*0980*/  IMAD.MOV.U32 R11, RZ, RZ, RZ ;  /* 0x000000ffff0b7224 */ /* 0x000fe200078e00ff */
[----:B-1----:R-:W-:-:S04]  /*0990*/  ISETP.NE.AND P1, PT, R2, 0x1, PT ;  /* 0x000000010200780c */ /* 0x002fc80003f25270 */
[----:B------:R-:W-:-:S09]  /*09a0*/  P2R R5, PR, RZ, 0x2 ;  /* 0x00000002ff057803 */ /* 0x000fd20000000000 */
[----:B------:R-:W1:Y:S01]  /*09b0*/  @P1 LDC R17, c[0x0][0x10] ;  /* 0x00000400ff111b82 */ /* 0x000e620000000800 */
[----:B------:R-:W-:Y:S02]  /*09c0*/  @P1 IMAD.MOV.U32 R5, RZ, RZ, RZ ;  /* 0x000000ffff051224 */ /* 0x000fe400078e00ff */
[----:B------:R-:W-:-:S05]  /*09d0*/  @P1 IMAD.MOV.U32 R15, RZ, RZ, RZ ;  /* 0x000000ffff0f1224 */ /* 0x000fca00078e00ff */
[----:B------:R-:W2:Y:S01]  /*09e0*/  @!P1 LDC R13, c[0x0][0xc] ;  /* 0x00000300ff0d9b82 */ /* 0x000ea20000000800 */
[----:B0-----:R-:W-:Y:S01]  /*09f0*/  ULDC UR4, c[0x0][0xc] ;  /* 0x0000030000047ab9 */ /* 0x001fe20000000800 */
[----:B------:R-:W-:Y:S01]  /*0a00*/  ULDC UR5, c[0x0][0x10] ;  /* 0x0000040000057ab9 */ /* 0x000fe20000000800 */
[----:B------:R-:W-:Y:S01]  /*0a10*/  ULDC UR6, c[0x0][0x14] ;  /* 0x0000050000067ab9 */ /* 0x000fe20000000800 */
[----:B------:R-:W-:-:S04]  /*0a20*/  UIMAD.WIDE.U32 UR4, UR4, UR5, URZ ;  /* 0x00000005040472a5 */ /* 0x000fc8000f8e003f */
[----:B------:R-:W-:Y:S02]  /*0a30*/  UIMAD.WIDE.U32 UR52, UR4, UR6, URZ ;  /* 0x00000006043472a5 */ /* 0x000fe4000f8e003f */
[----:B------:R-:W-:-:S04]  /*0a40*/  UIMAD UR37, UR5, UR6, URZ ;  /* 0x00000006052572a4 */ /* 0x000fc8000f8e023f */
[----:B------:R-:W-:Y:S01]  /*0a50*/  UIADD3 UR37, UR53, UR37, URZ ;  /* 0x0000002535257290 */ /* 0x000fe2000fffe03f */
[----:B-1----:R-:W-:-:S04]  /*0a60*/  @P1 IMAD.WIDE.U32 R16, R17, UR8, R4 ;  /* 0x0000000811101c25 */ /* 0x002fc8000f8e0004 */
[----:B------:R-:W-:Y:S02]  /*0a70*/  @P1 IMAD.IADD R17, R17, 0x1, R15 ;  /* 0x0000000111111824 */ /* 0x000fe400078e020f */
[----:B--2---:R-:W-:-:S04]  /*0a80*/  @!P1 IMAD.WIDE.U32 R10, R4, R13, R10 ;  /* 0x0000000d040a9225 */ /* 0x004fc800078e000a */
[----:B------:R-:W-:Y:S02]  /*0a90*/  @!P1 IMAD.MOV.U32 R16, RZ, RZ, R10 ;  /* 0x000000ffff109224 */ /* 0x000fe400078e000a */
[----:B------:R-:W-:Y:S01]  /*0aa0*/  @!P1 IMAD.MOV.U32 R17, RZ, RZ, R11 ;  /* 0x000000ffff119224 */ /* 0x000fe200078e000b */
[----:B------:R-:W-:Y:S06]  /*0ab0*/  @!P2 BRA `(.L_x_6) ;  /* 0x00000000000ca947 */ /* 0x000fec0003800000 */
[----:B------:R-:W-:Y:S01]  /*0ac0*/  UCGABAR_WAIT ;  /* 0x0000000000007dc7 */ /* 0x000fe20008000000 */
[----:B------:R-:W-:Y:S01]  /*0ad0*/  CCTL.IVALL ;  /* 0x00000000ff00798f */ /* 0x000fe20002000000 */
[----:B------:R-:W-:Y:S05]  /*0ae0*/  BRA `(.L_x_7) ;  /* 0x0000000000047947 */ /* 0x000fea0003800000 */
.L_x_6:
[----:B------:R-:W-:Y:S06]  /*0af0*/  BAR.SYNC.DEFER_BLOCKING 0x0 ;  /* 0x0000000000007b1d */ /* 0x000fec0000010000 */
.L_x_7:
[----:B------:R-:W-:Y:S05]  /*0b00*/  @!P3 BRA `(.L_x_8) ;  /* 0x0000006c0090b947 */ /* 0x000fea0003800000 */
[----:B------:R-:W-:-:S13]  /*0b10*/  ISETP.GT.U32.AND P0, PT, R8, 0x1, PT ;  /* 0x000000010800780c */ /* 0x000fda0003f04070 */
[----:B------:R-:W-:Y:S05]  /*0b20*/  @P0 EXIT ;  /* 0x000000000000094d */ /* 0x000fea0003800000 */
[----:B------:R-:W-:Y:S01]  /*0b30*/  ULDC.64 UR4, c[0x0][0x650] ;  /* 0x0001940000047ab9 */ /* 0x000fe20000000a00 */
[----:B------:R-:W-:Y:S01]  /*0b40*/  PRMT R3, RZ, 0x7610, R3 ;  /* 0x00007610ff037816 */ /* 0x000fe20000000003 */
[----:B------:R-:W-:Y:S01]  /*0b50*/  IMAD.MOV.U32 R99, RZ, RZ, -0x1 ;  /* 0xffffffffff637424 */ /* 0x000fe200078e00ff */
[----:B------:R-:W-:Y:S01]  /*0b60*/  ISETP.GE.U32.AND P0, PT, R16, UR4, PT ;  /* 0x0000000410007c0c */ /* 0x000fe2000bf06070 */
[----:B------:R-:W-:Y:S02]  /*0b70*/  IMAD.MOV.U32 R96, RZ, RZ, -0x1 ;  /* 0xffffffffff607424 */ /* 0x000fe400078e00ff */
[----:B------:R-:W-:Y:S01]  /*0b80*/  IMAD.MOV.U32 R97, RZ, RZ, -0x1 ;  /* 0xffffffffff617424 */ /* 0x000fe200078e00ff */
[----:B------:R-:W-:-:S13]  /*0b90*/  ISETP.GE.U32.AND.EX P0, PT, R17, UR5, PT, P0 ;  /* 0x0000000511007c0c */ /* 0x000fda000bf06100 */
[----:B------:R-:W-:Y:S05]  /*0ba0*/  @P0 BRA `(.L_x_9) ;  /* 0x0000000400280947 */ /* 0x000fea0003800000 */
[----:B------:R-:W0:Y:S01]  /*0bb0*/  LDC.64 R24, c[0x0][0x628] ;  /* 0x00018a00ff187b82 */ /* 0x000e220000000a00 */
[----:B------:R-:W-:Y:S02]  /*0bc0*/  IMAD.MOV.U32 R10, RZ, RZ, R16 ;  /* 0x000000ffff0a7224 */ /* 0x000fe400078e0010 */
[----:B------:R-:W-:-:S05]  /*0bd0*/  IMAD.MOV.U32 R11, RZ, RZ, R17 ;  /* 0x000000ffff0b7224 */ /* 0x000fca00078e0011 */
[----:B------:R-:W1:Y:S08]  /*0be0*/  LDC R8, c[0x0][0x630] ;  /* 0x00018c00ff087b82 */ /* 0x000e700000000800 */
[----:B------:R-:W2:Y:S01]  /*0bf0*/  LDC.64 R26, c[0x0][0x620] ;  /* 0x00018800ff1a7b82 */ /* 0x000ea20000000a00 */
[----:B0-----:R-:W-:-:S04]  /*0c00*/  ISETP.NE.U32.AND P0, PT, R24, RZ, PT ;  /* 0x000000ff1800720c */ /* 0x001fc80003f05070 */
[----:B------:R-:W-:-:S13]  /*0c10*/  ISETP.NE.AND.EX P0, PT, R25, RZ, PT, P0 ;  /* 0x000000ff1900720c */ /* 0x000fda0003f05300 */
[----:B-12---:R-:W-:Y:S05]  /*0c20*/  @!P0 BRA `(.L_x_10) ;  /* 0x0000000000288947 */ /* 0x006fea0003800000 */
[----:B------:R-:W0:Y:S02]  /*0c30*/  LDC R3, c[0x0][0x634] ;  /* 0x00018d00ff037b82 */ /* 0x000e240000000800 */
[----:B0-----:R-:W-:-:S05]  /*0c40*/  IADD3 R3, P0, R16, R3, RZ ;  /* 0x0000000310037210 */ /* 0x001fca0007f1e0ff */
[----:B------:R-:W-:-:S04]  /*0c50*/  IMAD.X R21, RZ, RZ, R17, P0 ;  /* 0x000000ffff157224 */ /* 0x000fc800000e0611 */
[----:B------:R-:W-:-:S04]  /*0c60*/  IMAD.WIDE.U32 R10, R21, R24, RZ ;  /* 0x00000018150a7225 */ /* 0x000fc800078e00ff */
[----:B------:R-:W-:-:S04]  /*0c70*/  IMAD.WIDE.U32 R12, P0, R3, R25, R10 ;  /* 0x00000019030c7225 */ /* 0x000fc8000780000a */
[----:B------:R-:W-:-:S04]  /*0c80*/  IMAD.WIDE.U32 R10, R3, R24, RZ ;  /* 0x00000018030a7225 */ /* 0x000fc800078e00ff */
[----:B------:R-:W-:Y:S01]  /*0c90*/  IMAD.X R15, RZ, RZ, RZ, P0 ;  /* 0x000000ffff0f7224 */ /* 0x000fe200000e06ff */
[----:B------:R-:W-:Y:S01]  /*0ca0*/  IADD3 RZ, P0, R11, R12, RZ ;  /* 0x0000000c0bff7210 */ /* 0x000fe20007f1e0ff */
[----:B------:R-:W-:-:S04]  /*0cb0*/  IMAD.MOV.U32 R14, RZ, RZ, R13 ;  /* 0x000000ffff0e7224 */ /* 0x000fc800078e000d */
[----:B------:R-:W-:-:S08]  /*0cc0*/  IMAD.WIDE.U32.X R10, R21, R25, R14, P0 ;  /* 0x00000019150a7225 */ /* 0x000fd000000e040e */
.L_x_10:
[----:B------:R-:W0:Y:S01]  /*0cd0*/  LDC.64 R30, c[0x0][0x640] ;  /* 0x00019000ff1e7b82 */ /* 0x000e220000000a00 */
[-CC-:B------:R-:W-:Y:S01]  /*0ce0*/  SHF.R.U64 R97, R10, R8.reuse, R11.reuse ;  /* 0x000000080a617219 */ /* 0x180fe2000000120b */
[----:B------:R-:W-:Y:S01]  /*0cf0*/  IMAD R29, R9, R23, R4 ;  /* 0x00000017091d7224 */ /* 0x000fe200078e0204 */
[----:B------:R-:W-:Y:S01]  /*0d00*/  SHF.R.U32.HI R3, RZ, R8, R11 ;  /* 0x00000008ff037219 */ /* 0x000fe2000001160b */
[----:B------:R-:W-:Y:S01]  /*0d10*/  IMAD.MOV.U32 R23, RZ, RZ, 0x1 ;  /* 0x00000001ff177424 */ /* 0x000fe200078e00ff */
[----:B------:R-:W-:-:S03]  /*0d20*/  IADD3 R5, P0, RZ, -R97, RZ ;  /* 0x80000061ff057210 */ /* 0x000fc60007f1e0ff */
[----:B------:R-:W1:Y:S02]  /*0d30*/  LDC R12, c[0x0][0x618] ;  /* 0x00018600ff0c7b82 */ /* 0x000e640000000800 */
[----:B------:R-:W-:Y:S02]  /*0d40*/  IMAD.X R3, RZ, RZ, ~R3, P0 ;  /* 0x000000ffff037224 */ /* 0x000fe400000e0e03 */
[----:B------:R-:W-:-:S04]  /*0d50*/  IMAD.WIDE.U32 R10, R5, R26, R16 ;  /* 0x0000001a050a7225 */ /* 0x000fc800078e0010 */
[----:B------:R-:W2:Y:S01]  /*0d60*/  LDC R20, c[0x0][0x608] ;  /* 0x00018200ff147b82 */ /* 0x000ea20000000800 */
[----:B------:R-:W-:Y:S02]  /*0d70*/  IMAD R8, R3, R26, RZ ;  /* 0x0000001a03087224 */ /* 0x000fe400078e02ff */
[----:B------:R-:W-:Y:S02]  /*0d80*/  IMAD.MOV.U32 R3, RZ, RZ, -0x1 ;  /* 0xffffffffff037424 */ /* 0x000fe400078e00ff */
[----:B------:R-:W-:-:S03]  /*0d90*/  IMAD R5, R5, R27, R8 ;  /* 0x0000001b05057224 */ /* 0x000fc600078e0208 */
[----:B------:R-:W3:Y:S01]  /*0da0*/  LDC R28, c[0x0][0x658] ;  /* 0x00019600ff1c7b82 */ /* 0x000ee20000000800 */
[----:B------:R-:W-:Y:S01]  /*0db0*/  IMAD.IADD R5, R11, 0x1, R5 ;  /* 0x000000010b057824 */ /* 0x000fe200078e0205 */
[----:B0-----:R-:W-:-:S04]  /*0dc0*/  ISETP.NE.U32.AND P0, PT, R30, RZ, PT ;  /* 0x000000ff1e00720c */ /* 0x001fc80003f05070 */
[----:B------:R-:W-:Y:S02]  /*0dd0*/  ISETP.NE.AND.EX P0, PT, R31, RZ, PT, P0 ;  /* 0x000000ff1f00720c */ /* 0x000fe40003f05300 */
[----:B------:R-:W0:Y:S01]  /*0de0*/  LDC R24, c[0x0][0x600] ;  /* 0x00018000ff187b82 */ /* 0x000e220000000800 */
[-CC-:B-1----:R-:W-:Y:S02]  /*0df0*/  SHF.R.U64 R14, R10, R12.reuse, R5.reuse ;  /* 0x0000000c0a0e7219 */ /* 0x182fe40000001205 */
[----:B------:R-:W-:-:S05]  /*0e00*/  SHF.R.U32.HI R5, RZ, R12, R5 ;  /* 0x0000000cff057219 */ /* 0x000fca0000011605 */
[----:B------:R-:W1:Y:S01]  /*0e10*/  LDC R15, c[0x0][0x648] ;  /* 0x00019200ff0f7b82 */ /* 0x000e620000000800 */
[-CC-:B--2---:R-:W-:Y:S02]  /*0e20*/  SHF.R.U64 R27, R14, R20.reuse, R5.reuse ;  /* 0x000000140e1b7219 */ /* 0x184fe40000001205 */
[----:B------:R-:W-:-:S05]  /*0e30*/  SHF.R.U32.HI R5, RZ, R20, R5 ;  /* 0x00000014ff057219 */ /* 0x000fca0000011605 */
[----:B------:R-:W2:Y:S01]  /*0e40*/  LDC R21, c[0x0][0x638] ;  /* 0x00018e00ff157b82 */ /* 0x000ea20000000800 */
[-CC-:B---3--:R-:W-:Y:S02]  /*0e50*/  SHF.R.U64 R20, R27, R28.reuse, R5.reuse ;  /* 0x0000001c1b147219 */ /* 0x188fe40000001205 */
[-C--:B------:R-:W-:Y:S02]  /*0e60*/  SHF.L.U32 R3, R3, R28.reuse, RZ ;  /* 0x0000001c03037219 */ /* 0x080fe400000006ff */
[----:B------:R-:W-:Y:S01]  /*0e70*/  SHF.R.U32.HI R5, RZ, R28, R5 ;  /* 0x0000001cff057219 */ /* 0x000fe20000011605 */
[----:B------:R-:W-:Y:S01]  /*0e80*/  IMAD.MOV.U32 R4, RZ, RZ, R20 ;  /* 0x000000ffff047224 */ /* 0x000fe200078e0014 */
[----:B------:R-:W-:Y:S01]  /*0e90*/  LOP3.LUT R12, RZ, R3, RZ, 0x33, !PT ;  /* 0x00000003ff0c7212 */ /* 0x000fe200078e33ff */
[----:B------:R-:W3:Y:S01]  /*0ea0*/  LDC R25, c[0x0][0x610] ;  /* 0x00018400ff197b82 */ /* 0x000ee20000000800 */
[----:B------:R-:W-:Y:S05]  /*0eb0*/  @!P0 BRA `(.L_x_11) ;  /* 0x0000000000288947 */ /* 0x000fea0003800000 */
[----:B------:R-:W4:Y:S02]  /*0ec0*/  LDC R3, c[0x0][0x64c] ;  /* 0x00019300ff037b82 */ /* 0x000f240000000800 */
[----:B----4-:R-:W-:-:S05]  /*0ed0*/  IADD3 R3, P0, R20, R3, RZ ;  /* 0x0000000314037210 */ /* 0x010fca0007f1e0ff */
        /* <DEDUP_REMOVED lines=8> */
.L_x_11:
[----:B-1----:R-:W-:Y:S01]  /*0f60*/  SHF.R.U64 R4, R4, R15, R5 ;  /* 0x0000000f04047219 */ /* 0x002fe20000001205 */
[----:B0-----:R-:W-:Y:S01]  /*0f70*/  VIADD R5, R24, 0xffffffff ;  /* 0xffffffff18057836 */ /* 0x001fe20000000000 */
[----:B------:R-:W-:Y:S02]  /*0f80*/  SHF.L.U32 R3, R23, R28, RZ ;  /* 0x0000001c17037219 */ /* 0x000fe400000006ff */
[----:B------:R-:W-:Y:S01]  /*0f90*/  LOP3.LUT R12, R27, R12, RZ, 0xc0, !PT ;  /* 0x0000000c1b0c7212 */ /* 0x000fe200078ec0ff */
[----:B------:R-:W-:Y:S01]  /*0fa0*/  IMAD.MOV R8, RZ, RZ, -R4 ;  /* 0x000000ffff087224 */ /* 0x000fe200078e0a04 */
[----:B------:R-:W-:Y:S02]  /*0fb0*/  SEL R6, R6, R29, !P1 ;  /* 0x0000001d06067207 */ /* 0x000fe40004800000 */
[----:B------:R-:W-:Y:S01]  /*0fc0*/  LOP3.LUT R5, R14, R5, RZ, 0xc0, !PT ;  /* 0x000000050e057212 */ /* 0x000fe200078ec0ff */
[----:B------:R-:W-:Y:S02]  /*0fd0*/  IMAD R9, R3, R4, R12 ;  /* 0x0000000403097224 */ /* 0x000fe400078e020c */
[----:B--2---:R-:W-:-:S02]  /*0fe0*/  IMAD R3, R8, R21, R20 ;  /* 0x0000001508037224 */ /* 0x004fc400078e0214 */
[----:B---3--:R-:W-:Y:S02]  /*0ff0*/  IMAD R6, R9, R25, R6 ;  /* 0x0000001909067224 */ /* 0x008fe400078e0206 */
[----:B------:R-:W-:Y:S02]  /*1000*/  IMAD R99, R3, R24, R5 ;  /* 0x0000001803637224 */ /* 0x000fe400078e0205 */
[----:B------:R-:W-:-:S03]  /*1010*/  IMAD.MOV.U32 R4, RZ, RZ, 0x1 ;  /* 0x00000001ff047424 */ /* 0x000fc600078e00ff */
[----:B------:R-:W-:Y:S02]  /*1020*/  SEL R96, R99, R6, !P1 ;  /* 0x0000000663607207 */ /* 0x000fe40004800000 */
[----:B------:R-:W-:Y:S02]  /*1030*/  PRMT R3, R4, 0x7610, R3 ;  /* 0x0000761004037816 */ /* 0x000fe40000000003 */
[----:B------:R-:W-:-:S07]  /*1040*/  SEL R99, R6, R99, !P1 ;  /* 0x0000006306637207 */ /* 0x000fce0004800000 */
.L_x_9:
[----:B------:R-:W-:-:S08]  /*1050*/  NOP ;  /* 0x0000000000007918 */ /* 0x000fd00000000000 */
[----:B------:R-:W0:Y:S02]  /*1060*/  USETMAXREG.TRY_ALLOC.CTAPOOL UP0, 0xe8 ;  /* 0x000000e8000079c8 */ /* 0x000e240008000600 */
[----:B0-----:R-:W-:-:S13]  /*1070*/  PLOP3.LUT P0, PT, PT, PT, UP0, 0x80, 0x0 ;  /* 0x000000000000781c */ /* 0x001fda0003f0f008 */
[----:B------:R-:W-:Y:S05]  /*1080*/  @!P0 BRA `(.L_x_9) ;  /* 0xfffffffc00f08947 */ /* 0x000fea000383ffff */
[----:B------:R-:W-:Y:S01]  /*1090*/  ULDC.64 UR4, c[0x0][0x598] ;  /* 0x0001660000047ab9 */ /* 0x000fe20000000a00 */
[----:B------:R-:W-:Y:S01]  /*10a0*/  ULDC.64 UR54, c[0x0][0x208] ;  /* 0x0000820000367ab9 */ /* 0x000fe20000000a00 */
[----:B------:R-:W-:-:S04]  /*10b0*/  ISETP.NE.U32.AND P0, PT, RZ, UR4, PT ;  /* 0x00000004ff007c0c */ /* 0x000fc8000bf05070 */
[----:B------:R-:W-:-:S13]  /*10c0*/  ISETP.NE.AND.EX P0, PT, RZ, UR5, PT, P0 ;  /* 0x00000005ff007c0c */ /* 0x000fda000bf05300 */
[----:B------:R-:W-:Y:S05]  /*10d0*/  @!P0 BRA `(.L_x_12) ;  /* 0x00000000001c8947 */ /* 0x000fea0003800000 */
[----:B------:R-:W0:Y:S02]  /*10e0*/  LDC.64 R4, c[0x0][0x598] ;  /* 0x00016600ff047b82 */ /* 0x000e240000000a00 */
[----:B0-----:R-:W2:Y:S02]  /*10f0*/  LDG.E.64 R4, desc[UR54][R4.64] ;  /* 0x0000003604047981 */ /* 0x001ea4000c1e1b00 */
[----:B--2---:R-:W-:-:S04]  /*1100*/  ISETP.NE.U32.AND P0, PT, R4, RZ, PT ;  /* 0x000000ff0400720c */ /* 0x004fc80003f05070 */
[----:B------:R-:W-:-:S13]  /*1110*/  ISETP.NE.AND.EX P0, PT, R5, RZ, PT, P0 ;  /* 0x000000ff0500720c */ /* 0x000fda0003f05300 */
[----:B------:R-:W-:Y:S05]  /*1120*/  @!P0 BRA `(.L_x_12) ;  /* 0x0000000000088947 */ /* 0x000fea0003800000 */
[----:B------:R0:W5:Y:S01]  /*1130*/  LD.E R23, desc[UR54][R4.64] ;  /* 0x0000003604177980 */ /* 0x000162000c101900 */
[----:B------:R-:W-:Y:S05]  /*1140*/  BRA `(.L_x_13) ;  /* 0x0000000000247947 */ /* 0x000fea0003800000 */
.L_x_12:
[----:B------:R-:W-:Y:S02]  /*1150*/  ULDC.64 UR4, c[0x0][0x588] ;  /* 0x0001620000047ab9 */ /* 0x000fe40000000a00 */
[----:B------:R-:W-:-:S04]  /*1160*/  ISETP.NE.U32.AND P0, PT, RZ, UR4, PT ;  /* 0x00000004ff007c0c */ /* 0x000fc8000bf05070 */
[----:B------:R-:W-:-:S13]  /*1170*/  ISETP.NE.AND.EX P0, PT, RZ, UR5, PT, P0 ;  /* 0x00000005ff007c0c */ /* 0x000fda000bf05300 */
[----:B------:R-:W-:Y:S05]  /*1180*/  @!P0 BRA `(.L_x_14) ;  /* 0x00000000000c8947 */ /* 0x000fea0003800000 */
[----:B------:R-:W0:Y:S02]  /*1190*/  LDC.64 R4, c[0x0][0x588] ;  /* 0x00016200ff047b82 */ /* 0x000e240000000a00 */
[----:B0-----:R1:W5:Y:S01]  /*11a0*/  LDG.E R23, desc[UR54][R4.64] ;  /* 0x0000003604177981 */ /* 0x001362000c1e1900 */
[----:B------:R-:W-:Y:S05]  /*11b0*/  BRA `(.L_x_13) ;  /* 0x0000000000087947 */ /* 0x000fea0003800000 */
.L_x_14:
[----:B------:R-:W-:Y:S02]  /*11c0*/  ULDC UR4, c[0x0][0x580] ;  /* 0x0001600000047ab9 */ /* 0x000fe40000000800 */
[----:B------:R-:W-:-:S07]  /*11d0*/  IMAD.U32 R23, RZ, RZ, UR4 ;  /* 0x00000004ff177e24 */ /* 0x000fce000f8e00ff */
.L_x_13:
[----:B------:R-:W-:Y:S02]  /*11e0*/  ULDC.64 UR4, c[0x0][0x5a0] ;  /* 0x0001680000047ab9 */ /* 0x000fe40000000a00 */
[----:B------:R-:W-:-:S04]  /*11f0*/  ISETP.NE.U32.AND P0, PT, RZ, UR4, PT ;  /* 0x00000004ff007c0c */ /* 0x000fc8000bf05070 */
[----:B------:R-:W-:-:S13]  /*1200*/  ISETP.NE.AND.EX P0, PT, RZ, UR5, PT, P0 ;  /* 0x00000005ff007c0c */ /* 0x000fda000bf05300 */
[----:B------:R-:W-:Y:S05]  /*1210*/  @!P0 BRA `(.L_x_15) ;  /* 0x00000000001c8947 */ /* 0x000fea0003800000 */
[----:B01----:R-:W0:Y:S02]  /*1220*/  LDC.64 R4, c[0x0][0x5a0] ;  /* 0x00016800ff047b82 */ /* 0x003e240000000a00 */
[----:B0-----:R-:W2:Y:S02]  /*1230*/  LDG.E.64 R4, desc[UR54][R4.64] ;  /* 0x0000003604047981 */ /* 0x001ea4000c1e1b00 */
[----:B--2---:R-:W-:-:S04]  /*1240*/  ISETP.NE.U32.AND P0, PT, R4, RZ, PT ;  /* 0x000000ff0400720c */ /* 0x004fc80003f05070 */
[----:B------:R-:W-:-:S13]  /*1250*/  ISETP.NE.AND.EX P0, PT, R5, RZ, PT, P0 ;  /* 0x000000ff0500720c */ /* 0x000fda0003f05300 */
[----:B------:R-:W-:Y:S05]  /*1260*/  @!P0 BRA `(.L_x_15) ;  /* 0x0000000000088947 */ /* 0x000fea0003800000 */
[----:B------:R0:W5:Y:S01]  /*1270*/  LD.E R90, desc[UR54][R4.64] ;  /* 0x00000036045a7980 */ /* 0x000162000c101900 */
[----:B------:R-:W-:Y:S05]  /*1280*/  BRA `(.L_x_16) ;  /* 0x0000000000247947 */ /* 0x000fea0003800000 */
.L_x_15:
[----:B------:R-:W-:Y:S02]  /*1290*/  ULDC.64 UR4, c[0x0][0x590] ;  /* 0x0001640000047ab9 */ /* 0x000fe40000000a00 */
[----:B------:R-:W-:-:S04]  /*12a0*/  ISETP.NE.U32.AND P0, PT, RZ, UR4, PT ;  /* 0x00000004ff007c0c */ /* 0x000fc8000bf05070 */
[----:B------:R-:W-:-:S13]  /*12b0*/  ISETP.NE.AND.EX P0, PT, RZ, UR5, PT, P0 ;  /* 0x00000005ff007c0c */ /* 0x000fda000bf05300 */
[----:B------:R-:W-:Y:S05]  /*12c0*/  @!P0 BRA `(.L_x_17) ;  /* 0x00000000000c8947 */ /* 0x000fea0003800000 */
[----:B------:R-:W2:Y:S02]  /*12d0*/  LDC.64 R90, c[0x0][0x590] ;  /* 0x00016400ff5a7b82 */ /* 0x000ea40000000a00 */
[----:B--2---:R2:W5:Y:S01]  /*12e0*/  LDG.E R90, desc[UR54][R90.64] ;  /* 0x000000365a5a7981 */ /* 0x004562000c1e1900 */
[----:B------:R-:W-:Y:S05]  /*12f0*/  BRA `(.L_x_16) ;  /* 0x0000000000087947 */ /* 0x000fea0003800000 */
.L_x_17:
[----:B------:R-:W-:Y:S02]  /*1300*/  ULDC UR4, c[0x0][0x584] ;  /* 0x0001610000047ab9 */ /* 0x000fe40000000800 */
[----:B------:R-:W-:-:S07]  /*1310*/  IMAD.U32 R90, RZ, RZ, UR4 ;  /* 0x00000004ff5a7e24 */ /* 0x000fce000f8e00ff */
.L_x_16:
[----:B------:R-:W-:-:S13]  /*1320*/  LOP3.LUT P0, RZ, R3, 0xff, RZ, 0xc0, !PT ;  /* 0x000000ff03ff7812 */ /* 0x000fda000780c0ff */
[----:B------:R-:W-:Y:S05]  /*1330*/  @!P0 EXIT ;  /* 0x000000000000894d */ /* 0x000fea0003800000 */
[----:B01----:R-:W0:Y:S01]  /*1340*/  LDC R5, c[0x0][0x658] ;  /* 0x00019600ff057b82 */ /* 0x003e220000000800 */
[----:B------:R-:W-:Y:S01]  /*1350*/  ULDC.64 UR4, c[0x0][0x288] ;  /* 0x0000a20000047ab9 */ /* 0x000fe20000000a00 */
[----:B------:R-:W-:Y:S01]  /*1360*/  LOP3.LUT R7, R7, 0x1, RZ, 0xc0, !PT ;  /* 0x0000000107077812 */ /* 0x000fe200078ec0ff */
[----:B------:R-:W-:Y:S01]  /*1370*/  IMAD.U32 R4, RZ, RZ, UR4 ;  /* 0x00000004ff047e24 */ /* 0x000fe2000f8e00ff */
[----:B------:R-:W-:Y:S01]  /*1380*/  SHF.R.U32.HI R3, RZ, 0x2, R92 ;  /* 0x00000002ff037819 */ /* 0x000fe2000001165c */
[----:B------:R-:W-:Y:S01]  /*1390*/  UIADD3 UR4, UR5, 0xf, URZ ;  /* 0x0000000f05047890 */ /* 0x000fe2000fffe03f */
[----:B------:R-:W-:Y:S01]  /*13a0*/  SHF.R.U32.HI R0, RZ, 0x1, R0 ;  /* 0x00000001ff007819 */ /* 0x000fe20000011600 */
[----:B------:R-:W-:Y:S01]  /*13b0*/  IMAD.SHL.U32 R88, R7, 0x40, RZ ;  /* 0x0000004007587824 */ /* 0x000fe200078e00ff */
[----:B------:R-:W-:Y:S01]  /*13c0*/  LOP3.LUT R3, R3, 0x7, RZ, 0xc0, !PT ;  /* 0x0000000703037812 */ /* 0x000fe200078ec0ff */
[----:B------:R-:W-:Y:S01]  /*13d0*/  USHF.R.S32.HI UR5, URZ, 0x1f, UR4 ;  /* 0x0000001f3f057899 */ /* 0x000fe20008011404 */
[----:B--2---:R-:W-:Y:S01]  /*13e0*/  LOP3.LUT R91, R92, 0x3, RZ, 0xc0, !PT ;  /* 0x000000035c5b7812 */ /* 0x004fe200078ec0ff */
[----:B------:R-:W-:Y:S01]  /*13f0*/  ULDC.64 UR6, c[0x0][0x5c8] ;  /* 0x0001720000067ab9 */ /* 0x000fe20000000a00 */
[----:B------:R-:W-:Y:S01]  /*1400*/  LOP3.LUT R0, R0, 0x30, RZ, 0xc0, !PT ;  /* 0x0000003000007812 */ /* 0x000fe200078ec0ff */
[----:B------:R-:W-:Y:S01]  /*1410*/  ULEA.HI UR5, UR5, UR4, URZ, 0x4 ;  /* 0x0000000405057291 */ /* 0x000fe2000f8f203f */
[--C-:B------:R-:W-:Y:S01]  /*1420*/  LOP3.LUT R88, R88, 0x40, R3.reuse, 0xe2, !PT ;  /* 0x0000004058587812 */ /* 0x100fe200078ee203 */
[----:B------:R-:W-:Y:S01]  /*1430*/  IMAD R91, R91, -0x2, R4 ;  /* 0xfffffffe5b5b7824 */ /* 0x000fe200078e0204 */
[-C--:B------:R-:W-:Y:S01]  /*1440*/  IADD3 R4, RZ, -R0.reuse, -R3 ;  /* 0x80000000ff047210 */ /* 0x080fe20007ffe803 */
[----:B------:R-:W-:Y:S01]  /*1450*/  USHF.R.S32.HI UR51, URZ, 0x4, UR5 ;  /* 0x000000043f337899 */ /* 0x000fe20008011405 */
[----:B------:R-:W-:Y:S01]  /*1460*/  LOP3.LUT R88, R88, R0, RZ, 0xfc, !PT ;  /* 0x0000000058587212 */ /* 0x000fe200078efcff */
[----:B------:R-:W-:Y:S01]  /*1470*/  IMAD.MOV.U32 R0, RZ, RZ, -0x1 ;  /* 0xffffffffff007424 */ /* 0x000fe200078e00ff */
[----:B------:R-:W-:Y:S01]  /*1480*/  LOP3.LUT R93, R92, 0x80, RZ, 0xc0, !PT ;  /* 0x000000805c5d7812 */ /* 0x000fe200078ec0ff */
[----:B------:R-:W-:Y:S01]  /*1490*/  UISETP.LT.AND UP0, UPT, UR51, 0x1, UPT ;  /* 0x000000013300788c */ /* 0x000fe2000bf01270 */
[----:B------:R-:W-:Y:S01]  /*14a0*/  IMAD R4, R7, -0x40, R4 ;  /* 0xffffffc007047824 */ /* 0x000fe200078e0204 */
[----:B------:R-:W-:Y:S01]  /*14b0*/  ULDC UR4, c[0x0][0x284] ;  /* 0x0000a10000047ab9 */ /* 0x000fe20000000800 */
[----:B0-----:R-:W-:Y:S01]  /*14c0*/  SHF.L.U32 R0, R0, R5, RZ ;  /* 0x0000000500007219 */ /* 0x001fe200000006ff */
[----:B------:R-:W-:Y:S01]  /*14d0*/  USHF.L.U32 UR39, UR6, 0x8, URZ ;  /* 0x0000000806277899 */ /* 0x000fe2000800063f */
[----:B------:R-:W-:Y:S01]  /*14e0*/  IMAD.SHL.U32 R92, R92, 0x2, RZ ;  /* 0x000000025c5c7824 */ /* 0x000fe200078e00ff */
[----:B------:R-:W-:Y:S01]  /*14f0*/  USEL UR50, UR51, 0x1, UP0 ;  /* 0x0000000133327887 */ /* 0x000fe20008000000 */
[----:B------:R-:W-:Y:S01]  /*1500*/  LOP3.LUT R102, R18, 0x1, RZ, 0xfc, !PT ;  /* 0x0000000112667812 */ /* 0x000fe200078efcff */
[----:B------:R-:W-:Y:S01]  /*1510*/  VIADD R95, R4, UR4 ;  /* 0x00000004045f7c36 */ /* 0x000fe20008000000 */
[----:B------:R-:W-:Y:S01]  /*1520*/  SHF.R.U32.HI R93, RZ, 0x7, R93 ;  /* 0x00000007ff5d7819 */ /* 0x000fe2000001165d */
[----:B------:R-:W-:Y:S01]  /*1530*/  IMAD.MOV.U32 R89, RZ, RZ, RZ ;  /* 0x000000ffff597224 */ /* 0x000fe200078e00ff */
[----:B------:R-:W-:Y:S01]  /*1540*/  LOP3.LUT R94, RZ, R0, RZ, 0x33, !PT ;  /* 0x00000000ff5e7212 */ /* 0x000fe200078e33ff */
[----:B------:R-:W-:-:S02]  /*1550*/  USHF.L.U64.HI UR38, UR6, 0x8, UR7 ;  /* 0x0000000806267899 */ /* 0x000fc40008010207 */
[----:B------:R-:W-:Y:S02]  /*1560*/  ULOP3.LUT UR40, UR39, 0x2, URZ, 0xfc, !UPT ;  /* 0x0000000227287892 */ /* 0x000fe4000f8efc3f */
[----:B------:R-:W-:Y:S02]  /*1570*/  ULOP3.LUT UR41, UR39, 0x10, URZ, 0xfc, !UPT ;  /* 0x0000001027297892 */ /* 0x000fe4000f8efc3f */
[----:B------:R-:W-:Y:S02]  /*1580*/  ULOP3.LUT UR42, UR39, 0x12, URZ, 0xfc, !UPT ;  /* 0x00000012272a7892 */ /* 0x000fe4000f8efc3f */
[----:B------:R-:W-:Y:S02]  /*1590*/  ULOP3.LUT UR43, UR39, 0x20, URZ, 0xfc, !UPT ;  /* 0x00000020272b7892 */ /* 0x000fe4000f8efc3f */
[----:B------:R-:W-:Y:S02]  /*15a0*/  ULOP3.LUT UR44, UR39, 0x22, URZ, 0xfc, !UPT ;  /* 0x00000022272c7892 */ /* 0x000fe4000f8efc3f */
[----:B------:R-:W-:-:S02]  /*15b0*/  ULOP3.LUT UR45, UR39, 0x30, URZ, 0xfc, !UPT ;  /* 0x00000030272d7892 */ /* 0x000fc4000f8efc3f */
[----:B------:R-:W-:Y:S02]  /*15c0*/  ULOP3.LUT UR46, UR39, 0x32, URZ, 0xfc, !UPT ;  /* 0x00000032272e7892 */ /* 0x000fe4000f8efc3f */
[----:B------:R-:W-:Y:S01]  /*15d0*/  UIADD3 UR50, UR51, -UR50, URZ ;  /* 0x8000003233327290 */ /* 0x000fe2000fffe03f */
[----:B------:R-:W-:Y:S01]  /*15e0*/  UMOV UR49, URZ ;  /* 0x0000003f00317c82 */ /* 0x000fe20008000000 */
[----:B------:R-:W-:-:S10]  /*15f0*/  UMOV UR36, URZ ;  /* 0x0000003f00247c82 */ /* 0x000fd40008000000 */
.L_x_163:
[----:B0-----:R-:W0:Y:S01]  /*1600*/  SHFL.IDX PT, R0, R93, RZ, 0x1f ;  /* 0x00001fff5d007589 */ /* 0x001e2200000e0000 */
[----:B------:R-:W1:Y:S01]  /*1610*/  S2UR UR6, SR_CgaCtaId ;  /* 0x00000000000679c3 */ /* 0x000e620000008800 */
[----:B------:R-:W-:Y:S01]  /*1620*/  UMOV UR47, 0x400 ;  /* 0x00000400002f7882 */ /* 0x000fe20000000000 */
[----:B0-----:R-:W-:Y:S01]  /*1630*/  R2UR UR4, R0 ;  /* 0x00000000000472ca */ /* 0x001fe200000e0000 */
[----:B-1----:R-:W-:-:S12]  /*1640*/  ULEA UR47, UR6, UR47, 0x18 ;  /* 0x0000002f062f7291 */ /* 0x002fd8000f8ec03f */
[----:B------:R-:W-:-:S04]  /*1650*/  ULEA.HI UR5, UR4, UR4, URZ, 0x1 ;  /* 0x0000000404057291 */ /* 0x000fc8000f8f083f */
[----:B------:R-:W-:-:S04]  /*1660*/  ULOP3.LUT UR5, UR5, 0x1ffffe, URZ, 0xc0, !UPT ;  /* 0x001ffffe05057892 */ /* 0x000fc8000f8ec03f */
[----:B------:R-:W-:-:S03]  /*1670*/  UIADD3 UR5, UR4, -UR5, URZ ;  /* 0x8000000504057290 */ /* 0x000fc6000fffe03f */
[----:B------:R-:W-:Y:S01]  /*1680*/  ULDC UR4, c[0x0][0x28c] ;  /* 0x0000a30000047ab9 */ /* 0x000fe20000000800 */
[----:B------:R-:W-:Y:S01]  /*1690*/  ULEA UR5, UR5, UR47, 0xb ;  /* 0x0000002f05057291 */ /* 0x000fe2000f8e583f */
[----:B------:R-:W-:-:S03]  /*16a0*/  ISETP.LT.AND P0, PT, RZ, UR4, PT ;  /* 0x00000004ff007c0c */ /* 0x000fc6000bf01270 */
[----:B------:R-:W-:-:S04]  /*16b0*/  UIADD3 UR5, UR5, 0x180, URZ ;  /* 0x0000018005057890 */ /* 0x000fc8000fffe03f */
[----:B------:R-:W-:-:S04]  /*16c0*/  USHF.R.U32.HI UR5, URZ, 0x4, UR5 ;  /* 0x000000043f057899 */ /* 0x000fc80008011605 */
[----:B------:R-:W-:-:S04]  /*16d0*/  ULOP3.LUT UR5, UR5, 0x3fff, URZ, 0xc0, !UPT ;  /* 0x00003fff05057892 */ /* 0x000fc8000f8ec03f */
[----:B------:R-:W-:Y:S01]  /*16e0*/  ULOP3.LUT UR48, UR5, 0x10000, URZ, 0xfc, !UPT ;  /* 0x0001000005307892 */ /* 0x000fe2000f8efc3f */
[----:B--2--5:R-:W-:Y:S11]  /*16f0*/  @P0 BRA `(.L_x_18) ;  /* 0x0000000000400947 */ /* 0x024ff60003800000 */
[----:B------:R-:W-:Y:S01]  /*1700*/  MOV R0, 0x0 ;  /* 0x0000000000007802 */ /* 0x000fe20000000f00 */
[----:B------:R-:W-:Y:S01]  /*1710*/  ULDC.64 UR4, c[0x4][0x68] ;  /* 0x01001a0000047ab9 */ /* 0x000fe20000000a00 */
[----:B------:R-:W-:Y:S01]  /*1720*/  ULDC.64 UR6, c[0x4][0x8] ;  /* 0x0100020000067ab9 */ /* 0x000fe20000000a00 */
[----:B------:R-:W-:Y:S01]  /*1730*/  IMAD.U32 R4, RZ, RZ, UR4 ;  /* 0x00000004ff047e24 */ /* 0x000fe2000f8e00ff */
[----:B------:R0:W1:Y:S01]  /*1740*/  LDC.64 R14, c[0x4][R0] ;  /* 0x01000000000e7b82 */ /* 0x0000620000000a00 */
[----:B------:R-:W-:Y:S01]  /*1750*/  IMAD.U32 R5, RZ, RZ, UR5 ;  /* 0x00000005ff057e24 */ /* 0x000fe2000f8e00ff */
[----:B------:R-:W-:Y:S01]  /*1760*/  ULDC.64 UR4, c[0x4][0x70] ;  /* 0x01001c0000047ab9 */ /* 0x000fe20000000a00 */
[----:B------:R-:W-:Y:S02]  /*1770*/  IMAD.U32 R10, RZ, RZ, UR6 ;  /* 0x00000006ff0a7e24 */ /* 0x000fe4000f8e00ff */
[----:B------:R-:W-:Y:S02]  /*1780*/  IMAD.U32 R6, RZ, RZ, UR4 ;  /* 0x00000004ff067e24 */ /* 0x000fe4000f8e00ff */
[----:B------:R-:W-:-:S02]  /*1790*/  IMAD.U32 R7, RZ, RZ, UR5 ;  /* 0x00000005ff077e24 */ /* 0x000fc4000f8e00ff */
[----:B------:R-:W-:Y:S02]  /*17a0*/  IMAD.U32 R11, RZ, RZ, UR7 ;  /* 0x00000007ff0b7e24 */ /* 0x000fe4000f8e00ff */
[----:B------:R-:W-:Y:S02]  /*17b0*/  IMAD.MOV.U32 R8, RZ, RZ, 0x1e1 ;  /* 0x000001e1ff087424 */ /* 0x000fe400078e00ff */
[----:B------:R-:W-:Y:S02]  /*17c0*/  IMAD.MOV.U32 R12, RZ, RZ, 0x1 ;  /* 0x00000001ff0c7424 */ /* 0x000fe400078e00ff */
[----:B0-----:R-:W-:-:S07]  /*17d0*/  IMAD.MOV.U32 R13, RZ, RZ, RZ ;  /* 0x000000ffff0d7224 */ /* 0x001fce00078e00ff */
[----:B------:R-:W-:-:S07]  /*17e0*/  LEPC R20, `(.L_x_18) ;  /* 0x000000001014794e */ /* 0x000fce0000000000 */
[----:B-1---5:R-:W-:Y:S05]  /*17f0*/  CALL.ABS.NOINC R14 ;  /* 0x000000000e007343 */ /* 0x022fea0003c00000 */
.L_x_18:
[----:B------:R-:W-:-:S13]  /*1800*/  ISETP.NE.AND P0, PT, R102, 0x3, PT ;  /* 0x000000036600780c */ /* 0x000fda0003f05270 */
[----:B------:R-:W-:Y:S05]  /*1810*/  @!P0 BRA `(.L_x_19) ;  /* 0x0000000000048947 */ /* 0x000fea0003800000 */
[----:B------:R-:W-:Y:S01]  /*1820*/  BPT.TRAP 0x1 ;  /* 0x000000040000795c */ /* 0x000fe20000300000 */
.L_x_19:
[----:B------:R-:W-:Y:S02]  /*1830*/  IMAD.U32 R3, RZ, RZ, UR36 ;  /* 0x00000024ff037e24 */ /* 0x000fe4000f8e00ff */
[----:B------:R-:W-:-:S03]  /*1840*/  IMAD.U32 R0, RZ, RZ, UR49 ;  /* 0x00000031ff007e24 */ /* 0x000fc6000f8e00ff */
[----:B------:R-:W-:Y:S02]  /*1850*/  LEA R3, R3, UR47, 0x3 ;  /* 0x0000002f03037c11 */ /* 0x000fe4000f8e18ff */
[----:B------:R-:W-:-:S04]  /*1860*/  SHF.L.U32 R0, R0, 0x1f, RZ ;  /* 0x0000001f00007819 */ /* 0x000fc800000006ff */
[----:B------:R0:W1:Y:S01]  /*1870*/  SYNCS.PHASECHK.TRANS64.TRYWAIT P1, [R3+URZ], R0 ;  /* 0x00000000030075a7 */ /* 0x000062000802017f */
[----:B------:R-:W-:Y:S05]  /*1880*/  @!P0 BRA `(.L_x_20) ;  /* 0x0000000000048947 */ /* 0x000fea0003800000 */
[----:B------:R-:W-:Y:S01]  /*1890*/  BPT.TRAP 0x1 ;  /* 0x000000040000795c */ /* 0x000fe20000300000 */
.L_x_20:
[----:B------:R-:W-:-:S05]  /*18a0*/  IMAD.U32 R4, RZ, RZ, UR50 ;  /* 0x00000032ff047e24 */ /* 0x000fca000f8e00ff */
[----:B------:R-:W-:Y:S01]  /*18b0*/  ISETP.GE.AND P2, PT, R4, 0x1, PT ;  /* 0x000000010400780c */ /* 0x000fe20003f46270 */
[----:B-1----:R-:W-:-:S12]  /*18c0*/  @P1 BRA `(.L_x_21) ;  /* 0x0000000000081947 */ /* 0x002fd80003800000 */
[----:B------:R-:W1:Y:S02]  /*18d0*/  SYNCS.PHASECHK.TRANS64.TRYWAIT P1, [R3+URZ], R0 ;  /* 0x00000000030075a7 */ /* 0x000e64000802017f */
[----:B-1----:R-:W-:Y:S05]  /*18e0*/  @!P1 BRA `(.L_x_22) ;  /* 0x0000007800ac9947 */ /* 0x002fea0003800000 */
.L_x_21:
[----:B------:R-:W-:Y:S05]  /*18f0*/  WARPSYNC.ALL ;  /* 0x0000000000007948 */ /* 0x000fea0003800000 */
[----:B------:R-:W-:Y:S01]  /*1900*/  UIADD3 UR4, UR47, 0x34180, URZ ;  /* 0x000341802f047890 */ /* 0x000fe2000fffe03f */
[----:B------:R-:W-:Y:S01]  /*1910*/  WARPGROUP.ARRIVE ;  /* 0x00000000000079c5 */ /* 0x000fe20000000000 */
[----:B------:R-:W-:Y:S01]  /*1920*/  UMOV UR5, 0xc0000010 ;  /* 0xc000001000057882 */ /* 0x000fe20000000000 */
[----:B------:R-:W-:Y:S01]  /*1930*/  UMOV UR7, 0xc0000010 ;  /* 0xc000001000077882 */ /* 0x000fe20000000000 */
[----:B------:R-:W-:-:S04]  /*1940*/  USHF.R.U32.HI UR4, URZ, 0x4, UR4 ;  /* 0x000000043f047899 */ /* 0x000fc80008011604 */
[----:B------:R-:W-:-:S04]  /*1950*/  ULOP3.LUT UR4, UR4, 0x3fff, URZ, 0xc0, !UPT ;  /* 0x00003fff04047892 */ /* 0x000fc8000f8ec03f */
[----:B------:R-:W-:Y:S02]  /*1960*/  ULOP3.LUT UR8, UR4, 0x10000, URZ, 0xfc, !UPT ;  /* 0x0001000004087892 */ /* 0x000fe4000f8efc3f */
[----:B------:R-:W-:Y:S02]  /*1970*/  ULEA UR4, UR36, UR48, 0xa ;  /* 0x0000003024047291 */ /* 0x000fe4000f8e503f */
[----:B------:R-:W-:Y:S02]  /*1980*/  ULEA UR6, UR36, UR8, 0x6 ;  /* 0x0000000824067291 */ /* 0x000fe4000f8e303f */
[----:B------:R-:W-:Y:S02]  /*1990*/  UIADD3 UR9, UR4, 0x100, URZ ;  /* 0x0000010004097890 */ /* 0x000fe4000fffe03f */
[----:B------:R-:W-:Y:S02]  /*19a0*/  UIADD3 UR10, UR4, 0x200, URZ ;  /* 0x00000200040a7890 */ /* 0x000fe4000fffe03f */
[----:B------:R-:W-:-:S03]  /*19b0*/  UIADD3 UR11, UR4, 0x300, URZ ;  /* 0x00000300040b7890 */ /* 0x000fc6000fffe03f */
[----:B------:R-:W-:Y:S01]  /*19c0*/  HGMMA.64x32x16.F32.BF16 R72, gdesc[UR4], RZ, !UPT, gsb0 ;  /* 0x00600000044879f0 */ /* 0x000fe2000c0018ff */
[----:B------:R-:W-:Y:S01]  /*19d0*/  UMOV UR4, UR9 ;  /* 0x0000000900047c82 */ /* 0x000fe20008000000 */
[----:B------:R-:W-:Y:S01]  /*19e0*/  UMOV UR5, 0xc0000010 ;  /* 0xc000001000057882 */ /* 0x000fe20000000000 */
[----:B------:R-:W-:Y:S02]  /*19f0*/  WARPGROUP.DEPBAR.LE gsb0, 0x0 ;  /* 0x00008000000079c5 */ /* 0x000fe40000010000 */
[----:B------:R-:W-:-:S06]  /*1a00*/  WARPGROUP.ARRIVE ;  /* 0x00000000000079c5 */ /* 0x000fcc0000000000 */
        /* <DEDUP_REMOVED lines=10> */
[----:B------:R-:W-:Y:S03]  /*1ab0*/  HGMMA.64x32x16.F32.BF16 R24, gdesc[UR4], RZ, !UPT, gsb0 ;  /* 0x00600000041879f0 */ /* 0x000fe6000c0018ff */
[----:B------:R-:W-:Y:S02]  /*1ac0*/  WARPGROUP.DEPBAR.LE gsb0, 0x0 ;  /* 0x00008000000079c5 */ /* 0x000fe40000010000 */
[----:B------:R-:W-:Y:S05]  /*1ad0*/  @!P2 BRA `(.L_x_23) ;  /* 0x000000040000a947 */ /* 0x000fea0003800000 */
[----:B------:R-:W-:Y:S01]  /*1ae0*/  UIADD3 UR4, UR36, 0x1, URZ ;  /* 0x0000000124047890 */ /* 0x000fe2000fffe03f */
[----:B01----:R-:W-:Y:S02]  /*1af0*/  IMAD.U32 R0, RZ, RZ, UR50 ;  /* 0x00000032ff007e24 */ /* 0x003fe4000f8e00ff */
[----:B------:R-:W-:Y:S01]  /*1b00*/  IMAD.U32 R3, RZ, RZ, UR36 ;  /* 0x00000024ff037e24 */ /* 0x000fe2000f8e00ff */
[----:B------:R-:W-:-:S04]  /*1b10*/  UISETP.NE.AND UP0, UPT, UR4, 0xd, UPT ;  /* 0x0000000d0400788c */ /* 0x000fc8000bf05270 */
[----:B------:R-:W-:Y:S02]  /*1b20*/  USEL UR5, URZ, 0x1, UP0 ;  /* 0x000000013f057887 */ /* 0x000fe40008000000 */
[----:B------:R-:W-:Y:S02]  /*1b30*/  USEL UR9, UR4, URZ, UP0 ;  /* 0x0000003f04097287 */ /* 0x000fe40008000000 */
[----:B------:R-:W-:-:S06]  /*1b40*/  ULOP3.LUT UR5, UR49, UR5, URZ, 0x3c, !UPT ;  /* 0x0000000531057292 */ /* 0x000fcc000f8e3c3f */
[----:B------:R-:W-:-:S07]  /*1b50*/  IMAD.U32 R6, RZ, RZ, UR5 ;  /* 0x00000005ff067e24 */ /* 0x000fce000f8e00ff */
.L_x_30:
[----:B------:R-:W-:Y:S05]  /*1b60*/  @!P0 BRA `(.L_x_24) ;  /* 0x0000000000048947 */ /* 0x000fea0003800000 */
[----:B------:R-:W-:Y:S01]  /*1b70*/  BPT.TRAP 0x1 ;  /* 0x000000040000795c */ /* 0x000fe20000300000 */
.L_x_24:
[----:B------:R-:W-:Y:S01]  /*1b80*/  ULEA UR4, UR9, UR47, 0x3 ;  /* 0x0000002f09047291 */ /* 0x000fe2000f8e183f */
[----:B------:R-:W-:-:S08]  /*1b90*/  SHF.L.U32 R4, R6, 0x1f, RZ ;  /* 0x0000001f06047819 */ /* 0x000fd000000006ff */
[----:B------:R0:W1:Y:S01]  /*1ba0*/  SYNCS.PHASECHK.TRANS64.TRYWAIT P1, [UR4], R4 ;  /* 0x00000004ff0075a7 */ /* 0x0000620008020144 */
[----:B------:R-:W-:Y:S05]  /*1bb0*/  @!P0 BRA `(.L_x_25) ;  /* 0x0000000000048947 */ /* 0x000fea0003800000 */
[----:B------:R-:W-:Y:S01]  /*1bc0*/  BPT.TRAP 0x1 ;  /* 0x000000040000795c */ /* 0x000fe20000300000 */
.L_x_25:
[----:B-1----:R-:W-:Y:S05]  /*1bd0*/  @P1 BRA `(.L_x_26) ;  /* 0x0000000000081947 */ /* 0x002fea0003800000 */
[----:B------:R-:W1:Y:S02]  /*1be0*/  SYNCS.PHASECHK.TRANS64.TRYWAIT P1, [UR4], R4 ;  /* 0x00000004ff0075a7 */ /* 0x000e640008020144 */
[----:B-1----:R-:W-:Y:S05]  /*1bf0*/  @!P1 BRA `(.L_x_27) ;  /* 0x0000007400fc9947 */ /* 0x002fea0003800000 */
.L_x_26:
[----:B------:R-:W-:Y:S01]  /*1c00*/  ULEA UR6, UR9, UR8, 0x6 ;  /* 0x0000000809067291 */ /* 0x000fe2000f8e303f */
[----:B------:R-:W-:Y:S01]  /*1c10*/  WARPGROUP.ARRIVE ;  /* 0x00000000000079c5 */ /* 0x000fe20000000000 */
[----:B------:R-:W-:Y:S01]  /*1c20*/  ULEA UR4, UR9, UR48, 0xa ;  /* 0x0000003009047291 */ /* 0x000fe2000f8e503f */
[----:B------:R-:W-:Y:S01]  /*1c30*/  UMOV UR7, 0xc0000010 ;  /* 0xc000001000077882 */ /* 0x000fe20000000000 */
[----:B------:R-:W-:Y:S02]  /*1c40*/  UMOV UR5, 0xc0000010 ;  /* 0xc000001000057882 */ /* 0x000fe40000000000 */
[----:B------:R-:W-:Y:S02]  /*1c50*/  UIADD3 UR10, UR4, 0x100, URZ ;  /* 0x00000100040a7890 */ /* 0x000fe4000fffe03f */
[----:B------:R-:W-:Y:S02]  /*1c60*/  UIADD3 UR11, UR4, 0x200, URZ ;  /* 0x00000200040b7890 */ /* 0x000fe4000fffe03f */
[----:B------:R-:W-:-:S02]  /*1c70*/  UIADD3 UR12, UR4, 0x300, URZ ;  /* 0x00000300040c7890 */ /* 0x000fc4000fffe03f */
[----:B------:R-:W-:Y:S01]  /*1c80*/  HGMMA.64x32x16.F32.BF16 R72, gdesc[UR4], R72, gsb0 ;  /* 0x00600000044879f0 */ /* 0x000fe20008001848 */
[----:B------:R-:W-:Y:S01]  /*1c90*/  UMOV UR5, 0xc0000010 ;  /* 0xc000001000057882 */ /* 0x000fe20000000000 */
[----:B------:R-:W-:Y:S01]  /*1ca0*/  UMOV UR4, UR10 ;  /* 0x0000000a00047c82 */ /* 0x000fe20008000000 */
[----:B------:R-:W-:Y:S02]  /*1cb0*/  WARPGROUP.DEPBAR.LE gsb0, 0x0 ;  /* 0x00008000000079c5 */ /* 0x000fe40000010000 */
[----:B------:R-:W-:-:S06]  /*1cc0*/  WARPGROUP.ARRIVE ;  /* 0x00000000000079c5 */ /* 0x000fcc0000000000 */
[----:B------:R-:W-:Y:S01]  /*1cd0*/  HGMMA.64x32x16.F32.BF16 R56, gdesc[UR4], R56, gsb0 ;  /* 0x00600000043879f0 */ /* 0x000fe20008001838 */
[----:B------:R-:W-:Y:S01]  /*1ce0*/  UMOV UR4, UR11 ;  /* 0x0000000b00047c82 */ /* 0x000fe20008000000 */
[----:B------:R-:W-:Y:S01]  /*1cf0*/  UMOV UR5, 0xc0000010 ;  /* 0xc000001000057882 */ /* 0x000fe20000000000 */
[----:B------:R-:W-:Y:S02]  /*1d00*/  WARPGROUP.DEPBAR.LE gsb0, 0x0 ;  /* 0x00008000000079c5 */ /* 0x000fe40000010000 */
[----:B------:R-:W-:-:S06]  /*1d10*/  WARPGROUP.ARRIVE ;  /* 0x00000000000079c5 */ /* 0x000fcc0000000000 */
[----:B------:R-:W-:Y:S01]  /*1d20*/  HGMMA.64x32x16.F32.BF16 R40, gdesc[UR4], R40, gsb0 ;  /* 0x00600000042879f0 */ /* 0x000fe20008001828 */
[----:B------:R-:W-:Y:S01]  /*1d30*/  UMOV UR4, UR12 ;  /* 0x0000000c00047c82 */ /* 0x000fe20008000000 */
[----:B------:R-:W-:Y:S01]  /*1d40*/  UMOV UR5, 0xc0000010 ;  /* 0xc000001000057882 */ /* 0x000fe20000000000 */
[----:B------:R-:W-:Y:S02]  /*1d50*/  WARPGROUP.DEPBAR.LE gsb0, 0x0 ;  /* 0x00008000000079c5 */ /* 0x000fe40000010000 */
[----:B------:R-:W-:-:S06]  /*1d60*/  WARPGROUP.ARRIVE ;  /* 0x00000000000079c5 */ /* 0x000fcc0000000000 */
[----:B------:R-:W-:Y:S03]  /*1d70*/  HGMMA.64x32x16.F32.BF16 R24, gdesc[UR4], R24, gsb0 ;  /* 0x00600000041879f0 */ /* 0x000fe60008001818 */
[----:B------:R-:W-:Y:S02]  /*1d80*/  WARPGROUP.DEPBAR.LE gsb0, 0x0 ;  /* 0x00008000000079c5 */ /* 0x000fe40000010000 */
[----:B------:R-:W-:Y:S05]  /*1d90*/  @!P0 BRA `(.L_x_28) ;  /* 0x0000000000048947 */ /* 0x000fea0003800000 */
[----:B------:R-:W-:Y:S01]  /*1da0*/  BPT.TRAP 0x1 ;  /* 0x000000040000795c */ /* 0x000fe20000300000 */
.L_x_28:
[----:B------:R-:W-:-:S13]  /*1db0*/  ISETP.NE.AND P1, PT, R22, RZ, PT ;  /* 0x000000ff1600720c */ /* 0x000fda0003f25270 */
[----:B01----:R-:W-:-:S05]  /*1dc0*/  @P1 LEA R4, R3, UR47, 0x3 ;  /* 0x0000002f03041c11 */ /* 0x003fca000f8e18ff */
[----:B------:R-:W-:-:S05]  /*1dd0*/  @P1 VIADD R4, R4, 0x68 ;  /* 0x0000006804041836 */ /* 0x000fca0000000000 */
[----:B------:R-:W-:-:S04]  /*1de0*/  @P1 PRMT R4, R19, 0x654, R4 ;  /* 0x0000065413041816 */ /* 0x000fc80000000004 */
[----:B------:R0:W-:Y:S01]  /*1df0*/  @P1 SYNCS.ARRIVE.TRANS64.RED.A1T0 RZ, [R4+URZ], RZ ;  /* 0x000000ff04ff19a7 */ /* 0x0001e2000810043f */
[----:B------:R-:W-:-:S13]  /*1e00*/  ISETP.GT.U32.AND P1, PT, R18, 0x1, PT ;  /* 0x000000011200780c */ /* 0x000fda0003f24070 */
[----:B0-----:R-:W-:Y:S05]  /*1e10*/  @P1 BRA `(.L_x_29) ;  /* 0x0000000000041947 */ /* 0x001fea0003800000 */
[----:B------:R-:W-:Y:S01]  /*1e20*/  BPT.TRAP 0x1 ;  /* 0x000000040000795c */ /* 0x000fe20000300000 */
.L_x_29:
[----:B------:R-:W-:Y:S01]  /*1e30*/  UIADD3 UR9, UR9, 0x1, URZ ;  /* 0x0000000109097890 */ /* 0x000fe2000fffe03f */
[C---:B------:R-:W-:Y:S01]  /*1e40*/  ISETP.GT.AND P2, PT, R0.reuse, 0x1, PT ;  /* 0x000000010000780c */ /* 0x040fe20003f44270 */
[----:B------:R-:W-:Y:S02]  /*1e50*/  VIADD R3, R3, 0x1 ;  /* 0x0000000103037836 */ /* 0x000fe40000000000 */
[----:B------:R-:W-:Y:S01]  /*1e60*/  UISETP.NE.AND UP0, UPT, UR9, 0xd, UPT ;  /* 0x0000000d0900788c */ /* 0x000fe2000bf05270 */
[----:B------:R-:W-:Y:S02]  /*1e70*/  VIADD R0, R0, 0xffffffff ;  /* 0xffffffff00007836 */ /* 0x000fe40000000000 */
[C---:B------:R-:W-:Y:S01]  /*1e80*/  ISETP.NE.AND P1, PT, R3.reuse, 0xd, PT ;  /* 0x0000000d0300780c */ /* 0x040fe20003f25270 */
[----:B------:R-:W-:Y:S02]  /*1e90*/  USEL UR4, URZ, 0x1, UP0 ;  /* 0x000000013f047887 */ /* 0x000fe40008000000 */
[----:B------:R-:W-:Y:S01]  /*1ea0*/  USEL UR9, UR9, URZ, UP0 ;  /* 0x0000003f09097287 */ /* 0x000fe20008000000 */
[----:B------:R-:W-:-:S03]  /*1eb0*/  SEL R3, R3, RZ, P1 ;  /* 0x000000ff03037207 */ /* 0x000fc60000800000 */
[----:B------:R-:W-:Y:S01]  /*1ec0*/  LOP3.LUT R6, R6, UR4, RZ, 0x3c, !PT ;  /* 0x0000000406067c12 */ /* 0x000fe2000f8e3cff */
[----:B------:R-:W-:Y:S07]  /*1ed0*/  @P2 BRA `(.L_x_30) ;  /* 0xfffffffc00202947 */ /* 0x000fee000383ffff */
.L_x_23:
[----:B01----:R-:W0:Y:S02]  /*1ee0*/  LDC R0, c[0x0][0x28c] ;  /* 0x0000a300ff007b82 */ /* 0x003e240000000800 */
[----:B0-----:R-:W-:-:S13]  /*1ef0*/  ISETP.GE.AND P1, PT, R0, 0x1, PT ;  /* 0x000000010000780c */ /* 0x001fda0003f26270 */
[----:B------:R-:W-:Y:S05]  /*1f00*/  @!P1 BRA `(.L_x_31) ;  /* 0x0000000000449947 */ /* 0x000fea0003800000 */
[----:B------:R-:W-:Y:S05]  /*1f10*/  @!P0 BRA `(.L_x_32) ;  /* 0x0000000000048947 */ /* 0x000fea0003800000 */
[----:B------:R-:W-:Y:S01]  /*1f20*/  BPT.TRAP 0x1 ;  /* 0x000000040000795c */ /* 0x000fe20000300000 */
.L_x_32:
[----:B------:R-:W-:-:S13]  /*1f30*/  ISETP.NE.AND P0, PT, R22, RZ, PT ;  /* 0x000000ff1600720c */ /* 0x000fda0003f05270 */
[----:B------:R-:W-:-:S05]  /*1f40*/  VOTEU.ANY UP0, P0 ;  /* 0x00000000003f7886 */ /* 0x000fca0000000100 */
[----:B------:R-:W-:-:S06]  /*1f50*/  @UP0 UIADD3 UR4, UR50, UR36, URZ ;  /* 0x0000002432040290 */ /* 0x000fcc000fffe03f */
[----:B------:R-:W-:Y:S02]  /*1f60*/  IMAD.U32 R4, RZ, RZ, UR4 ;  /* 0x00000004ff047e24 */ /* 0x000fe4000f8e00ff */
[----:B------:R-:W-:Y:S02]  /*1f70*/  IMAD.U32 R3, RZ, RZ, UR4 ;  /* 0x00000004ff037e24 */ /* 0x000fe4000f8e00ff */
[----:B------:R-:W-:-:S05]  /*1f80*/  @P0 IMAD.WIDE.U32 R4, R4, 0x4ec4ec4f, RZ ;  /* 0x4ec4ec4f04040825 */ /* 0x000fca00078e00ff */
[----:B------:R-:W-:-:S05]  /*1f90*/  @P0 SHF.R.U32.HI R0, RZ, 0x2, R5 ;  /* 0x00000002ff000819 */ /* 0x000fca0000011605 */
[----:B------:R-:W-:-:S05]  /*1fa0*/  @P0 IMAD R0, R0, -0xd, R3 ;  /* 0xfffffff300000824 */ /* 0x000fca00078e0203 */
[----:B------:R-:W-:-:S05]  /*1fb0*/  @P0 LEA R0, R0, UR47, 0x3 ;  /* 0x0000002f00000c11 */ /* 0x000fca000f8e18ff */
[----:B------:R-:W-:-:S05]  /*1fc0*/  @P0 VIADD R0, R0, 0x68 ;  /* 0x0000006800000836 */ /* 0x000fca0000000000 */
[----:B------:R-:W-:-:S04]  /*1fd0*/  @P0 PRMT R0, R19, 0x654, R0 ;  /* 0x0000065413000816 */ /* 0x000fc80000000000 */
[----:B------:R0:W-:Y:S01]  /*1fe0*/  @P0 SYNCS.ARRIVE.TRANS64.RED.A1T0 RZ, [R0+URZ], RZ ;  /* 0x000000ff00ff09a7 */ /* 0x0001e2000810043f */
[----:B------:R-:W-:-:S13]  /*1ff0*/  ISETP.GT.U32.AND P0, PT, R18, 0x1, PT ;  /* 0x000000011200780c */ /* 0x000fda0003f04070 */
[----:B0-----:R-:W-:Y:S05]  /*2000*/  @P0 BRA `(.L_x_31) ;  /* 0x0000000000040947 */ /* 0x001fea0003800000 */
[----:B------:R-:W-:Y:S01]  /*2010*/  BPT.TRAP 0x1 ;  /* 0x000000040000795c */ /* 0x000fe20000300000 */
.L_x_31:
[----:B------:R-:W-:Y:S01]  /*2020*/  IMAD.SHL.U32 R96, R96, 0x20, RZ ;  /* 0x0000002060607824 */ /* 0x000fe200078e00ff */
[----:B------:R-:W-:Y:S01]  /*2030*/  UIADD3 UR36, UR51, UR36, URZ ;  /* 0x0000002433247290 */ /* 0x000fe2000fffe03f */
[----:B------:R-:W-:Y:S01]  /*2040*/  IMAD.SHL.U32 R10, R99, 0x200, RZ ;  /* 0x00000200630a7824 */ /* 0x000fe200078e00ff */
[----:B------:R-:W-:Y:S01]  /*2050*/  ULDC UR7, c[0x0][0x288] ;  /* 0x0000a20000077ab9 */ /* 0x000fe20000000800 */
[----:B------:R-:W-:Y:S01]  /*2060*/  ULDC UR10, c[0x0][0x284] ;  /* 0x0000a100000a7ab9 */ /* 0x000fe20000000800 */
[----:B------:R-:W-:Y:S01]  /*2070*/  UISETP.GT.U32.AND UP0, UPT, UR36, 0xc, UPT ;  /* 0x0000000c2400788c */ /* 0x000fe2000bf04070 */
[----:B------:R-:W-:Y:S01]  /*2080*/  ISETP.GE.AND P0, PT, R96, UR7, PT ;  /* 0x0000000760007c0c */ /* 0x000fe2000bf06270 */
[----:B------:R-:W-:Y:S01]  /*2090*/  UISETP.GE.U32.AND UP1, UPT, UR51, 0xd, UPT ;  /* 0x0000000d3300788c */ /* 0x000fe2000bf26070 */
[----:B------:R-:W-:Y:S01]  /*20a0*/  SHF.R.S32.HI R11, RZ, 0x1f, R97 ;  /* 0x0000001fff0b7819 */ /* 0x000fe20000011461 */
[----:B------:R-:W-:Y:S01]  /*20b0*/  UISETP.LT.U32.AND UP0, UPT, UR51, 0xd, UP0 ;  /* 0x0000000d3300788c */ /* 0x000fe20008701070 */
[----:B------:R-:W-:Y:S01]  /*20c0*/  ISETP.GE.OR P0, PT, R10, UR10, P0 ;  /* 0x0000000a0a007c0c */ /* 0x000fe20008706670 */
[----:B------:R-:W-:Y:S01]  /*20d0*/  UIMAD.WIDE.U32 UR4, UR36, 0x4ec4ec4f, URZ ;  /* 0x4ec4ec4f240478a5 */ /* 0x000fe2000f8e003f */
[----:B------:R-:W-:Y:S01]  /*20e0*/  LOP3.LUT R20, R96, 0x6, R92, 0xf8, !PT ;  /* 0x0000000660147812 */ /* 0x000fe200078ef85c */
[----:B------:R-:W-:Y:S01]  /*20f0*/  USEL UR6, URZ, 0x1, !UP0 ;  /* 0x000000013f067887 */ /* 0x000fe2000c000000 */
[----:B------:R-:W-:-:S02]  /*2100*/  ULDC.64 UR8, c[0x0][0x5d0] ;  /* 0x0001740000087ab9 */ /* 0x000fc40000000a00 */
[----:B------:R-:W-:Y:S01]  /*2110*/  SHF.R.S32.HI R21, RZ, 0x1f, R20 ;  /* 0x0000001fff157819 */ /* 0x000fe20000011414 */
[----:B------:R-:W-:Y:S01]  /*2120*/  IMAD R0, R11, UR8, RZ ;  /* 0x000000080b007c24 */ /* 0x000fe2000f8e02ff */
[----:B------:R-:W-:Y:S02]  /*2130*/  USHF.R.U32.HI UR4, URZ, 0x2, UR5 ;  /* 0x000000023f047899 */ /* 0x000fe40008011605 */
[----:B------:R-:W-:Y:S01]  /*2140*/  ULOP3.LUT UR49, UR49, UR6, URZ, 0x3c, !UPT ;  /* 0x0000000631317292 */ /* 0x000fe2000f8e3c3f */
[C---:B------:R-:W-:Y:S01]  /*2150*/  IMAD R9, R97.reuse, UR9, R0 ;  /* 0x0000000961097c24 */ /* 0x040fe2000f8e0200 */
[----:B------:R-:W-:Y:S01]  /*2160*/  UIMAD UR36, UR4, -0xd, UR36 ;  /* 0xfffffff3042478a4 */ /* 0x000fe2000f8e0224 */
[----:B------:R-:W-:Y:S01]  /*2170*/  IMAD.WIDE.U32 R4, R97, UR8, R20 ;  /* 0x0000000861047c25 */ /* 0x000fe2000f8e0014 */
[----:B------:R-:W-:-:S03]  /*2180*/  @UP1 ULOP3.LUT UR49, UR49, 0x1, UR4, 0x78, !UPT ;  /* 0x0000000131311892 */ /* 0x000fc6000f8e7804 */
[----:B------:R-:W-:Y:S02]  /*2190*/  IMAD.IADD R9, R5, 0x1, R9 ;  /* 0x0000000105097824 */ /* 0x000fe400078e0209 */
[----:B------:R-:W-:Y:S02]  /*21a0*/  IMAD.MOV.U32 R0, RZ, RZ, -0x1 ;  /* 0xffffffffff007424 */ /* 0x000fe400078e00ff */
[----:B------:R-:W-:Y:S01]  /*21b0*/  IMAD.MOV.U32 R8, RZ, RZ, R4 ;  /* 0x000000ffff087224 */ /* 0x000fe200078e0004 */
[----:B------:R-:W-:Y:S06]  /*21c0*/  @P0 BRA `(.L_x_33) ;  /* 0x0000005000540947 */ /* 0x000fec0003800000 */
[----:B------:R-:W0:Y:S01]  /*21d0*/  LDC.64 R6, c[0x0][0x5c8] ;  /* 0x00017200ff067b82 */ /* 0x000e220000000a00 */
[----:B-----5:R-:W-:Y:S01]  /*21e0*/  FSETP.NEU.AND P0, PT, R90, RZ, PT ;  /* 0x000000ff5a00720b */ /* 0x020fe20003f0d000 */
[----:B------:R-:W-:Y:S01]  /*21f0*/  IMAD.WIDE R104, R99, 0x200, R88 ;  /* 0x0000020063687825 */ /* 0x000fe200078e0258 */
[----:B------:R-:W-:Y:S03]  /*2200*/  BSSY B0, `(.L_x_33) ;  /* 0x0000511000007945 */ /* 0x000fe60003800000 */
[----:B------:R-:W-:Y:S02]  /*2210*/  IMAD.IADD R3, R95, 0x1, -R10 ;  /* 0x000000015f037824 */ /* 0x000fe400078e0a0a */
[----:B------:R-:W-:-:S03]  /*2220*/  IMAD.IADD R4, R91, 0x1, -R96 ;  /* 0x000000015b047824 */ /* 0x000fc600078e0a60 */
[----:B------:R-:W-:-:S04]  /*2230*/  ISETP.GT.AND P1, PT, R3, RZ, PT ;  /* 0x000000ff0300720c */ /* 0x000fc80003f24270 */
[----:B------:R-:W-:Y:S01]  /*2240*/  ISETP.GT.AND P3, PT, R4, RZ, P1 ;  /* 0x000000ff0400720c */ /* 0x000fe20000f64270 */
[-C--:B0-----:R-:W-:Y:S02]  /*2250*/  IMAD R5, R105, R6.reuse, RZ ;  /* 0x0000000669057224 */ /* 0x081fe400078e02ff */
[----:B------:R-:W-:-:S04]  /*2260*/  IMAD.WIDE.U32 R98, R104, R6, R8 ;  /* 0x0000000668627225 */ /* 0x000fc800078e0008 */
[----:B------:R-:W-:-:S04]  /*2270*/  IMAD R5, R104, R7, R5 ;  /* 0x0000000768057224 */ /* 0x000fc800078e0205 */
[----:B------:R-:W-:Y:S01]  /*2280*/  IMAD.IADD R103, R99, 0x1, R5 ;  /* 0x0000000163677824 */ /* 0x000fe200078e0205 */
[----:B------:R-:W-:Y:S06]  /*2290*/  @!P0 BRA `(.L_x_34) ;  /* 0x0000003800008947 */ /* 0x000fec0003800000 */
[----:B------:R-:W0:Y:S01]  /*22a0*/  LDC.64 R108, c[0x0][0x5b8] ;  /* 0x00016e00ff6c7b82 */ /* 0x000e220000000a00 */
[----:B------:R-:W-:-:S07]  /*22b0*/  ULDC.64 UR4, c[0x0][0x5c0] ;  /* 0x0001700000047ab9 */ /* 0x000fce0000000a00 */
[----:B------:R-:W1:Y:S08]  /*22c0*/  LDC.64 R8, c[0x0][0x5b0] ;  /* 0x00016c00ff087b82 */ /* 0x000e700000000a00 */
[----:B------:R-:W2:Y:S01]  /*22d0*/  LDC.64 R112, c[0x0][0x5a8] ;  /* 0x00016a00ff707b82 */ /* 0x000ea20000000a00 */
[-C--:B0-----:R-:W-:Y:S02]  /*22e0*/  IMAD R10, R11, R108.reuse, RZ ;  /* 0x0000006c0b0a7224 */ /* 0x081fe400078e02ff */
[----:B------:R-:W-:-:S04]  /*22f0*/  IMAD.WIDE.U32 R106, R97, R108, R20 ;  /* 0x0000006c616a7225 */ /* 0x000fc800078e0014 */
[----:B------:R-:W-:Y:S02]  /*2300*/  IMAD R109, R97, R109, R10 ;  /* 0x0000006d616d7224 */ /* 0x000fe400078e020a */
[-C--:B-1----:R-:W-:Y:S02]  /*2310*/  IMAD R5, R105, R8.reuse, RZ ;  /* 0x0000000869057224 */ /* 0x082fe400078e02ff */
[----:B------:R-:W-:Y:S02]  /*2320*/  IMAD.IADD R101, R107, 0x1, R109 ;  /* 0x000000016b657824 */ /* 0x000fe400078e026d */
[----:B------:R-:W-:Y:S02]  /*2330*/  IMAD.MOV.U32 R100, RZ, RZ, R106 ;  /* 0x000000ffff647224 */ /* 0x000fe400078e006a */
[C---:B------:R-:W-:Y:S02]  /*2340*/  IMAD R111, R104.reuse, R9, R5 ;  /* 0x00000009686f7224 */ /* 0x040fe400078e0205 */
[----:B------:R-:W-:-:S04]  /*2350*/  IMAD.WIDE.U32 R12, R104, R8, R100 ;  /* 0x00000008680c7225 */ /* 0x000fc800078e0064 */
[----:B------:R-:W-:Y:S01]  /*2360*/  IMAD.IADD R5, R13, 0x1, R111 ;  /* 0x000000010d057824 */ /* 0x000fe200078e026f */
[----:B--2---:R-:W-:-:S04]  /*2370*/  LEA R10, P0, R12, R112, 0x1 ;  /* 0x000000700c0a7211 */ /* 0x004fc800078008ff */
[----:B------:R-:W-:-:S05]  /*2380*/  LEA.HI.X R11, R12, R113, R5, 0x1, P0 ;  /* 0x000000710c0b7211 */ /* 0x000fca00000f0c05 */
[----:B------:R-:W2:Y:S01]  /*2390*/  @P3 LDG.E.LTC128B.U16 R5, desc[UR54][R10.64] ;  /* 0x000000360a053981 */ /* 0x000ea2000c1e1520 */
[----:B------:R-:W-:Y:S01]  /*23a0*/  LEA R14, P0, R98, UR4, 0x1 ;  /* 0x00000004620e7c11 */ /* 0x000fe2000f8008ff */
[----:B------:R-:W-:Y:S01]  /*23b0*/  IMAD.WIDE.U32 R12, R104, R8, R20 ;  /* 0x00000008680c7225 */ /* 0x000fe200078e0014 */
[----:B------:R-:W-:Y:S01]  /*23c0*/  ISETP.GT.AND P2, PT, R4, 0x1, P1 ;  /* 0x000000010400780c */ /* 0x000fe20000f44270 */
[----:B------:R-:W-:Y:S02]  /*23d0*/  BSSY B1, `(.L_x_35) ;  /* 0x0000010000017945 */ /* 0x000fe40003800000 */
[----:B------:R-:W-:Y:S02]  /*23e0*/  IMAD.IADD R13, R111, 0x1, R13 ;  /* 0x000000016f0d7824 */ /* 0x000fe400078e020d */
[----:B------:R-:W-:-:S04]  /*23f0*/  IMAD.WIDE.U32 R12, R97, R108, R12 ;  /* 0x0000006c610c7225 */ /* 0x000fc800078e000c */
[----:B------:R-:W-:Y:S02]  /*2400*/  IMAD.IADD R13, R109, 0x1, R13 ;  /* 0x000000016d0d7824 */ /* 0x000fe400078e020d */
[----:B--2---:R-:W-:-:S04]  /*2410*/  IMAD.U32 R15, R5, 0x10000, RZ ;  /* 0x00010000050f7824 */ /* 0x004fc800078e00ff */
[----:B------:R-:W-:-:S04]  /*2420*/  FMUL R15, R15, R90 ;  /* 0x0000005a0f0f7220 */ /* 0x000fc80000400000 */
[----:B------:R-:W-:-:S05]  /*2430*/  FFMA R15, R72, R23, R15 ;  /* 0x00000017480f7223 */ /* 0x000fca000000000f */
[----:B------:R-:W-:Y:S02]  /*2440*/  F2FP.BF16.F32.PACK_AB R72, RZ, R15 ;  /* 0x0000000fff48723e */ /* 0x000fe400000010ff */
[----:B------:R-:W-:Y:S02]  /*2450*/  LEA.HI.X R15, R98, UR5, R103, 0x1, P0 ;  /* 0x00000005620f7c11 */ /* 0x000fe400080f0c67 */
[----:B------:R-:W-:-:S03]  /*2460*/  LEA R98, P0, R12, R112, 0x1 ;  /* 0x000000700c627211 */ /* 0x000fc600078008ff */
[----:B------:R0:W-:Y:S01]  /*2470*/  @P3 STG.E.U16 desc[UR54][R14.64], R72 ;  /* 0x000000480e003986 */ /* 0x0001e2000c101536 */
[----:B------:R-:W-:Y:S01]  /*2480*/  LEA.HI.X R99, R12, R113, R13, 0x1, P0 ;  /* 0x000000710c637211 */ /* 0x000fe200000f0c0d */
[C---:B------:R-:W-:Y:S01]  /*2490*/  IMAD.SHL.U32 R12, R8.reuse, 0x8, RZ ;  /* 0x00000008080c7824 */ /* 0x040fe200078e00ff */
[----:B------:R-:W-:Y:S01]  /*24a0*/  SHF.L.U64.HI R13, R8, 0x3, R9 ;  /* 0x00000003080d7819 */ /* 0x000fe20000010209 */
[----:B------:R-:W-:Y:S06]  /*24b0*/  @!P2 BRA `(.L_x_36) ;  /* 0x000000000004a947 */ /* 0x000fec0003800000 */
[----:B------:R1:W5:Y:S02]  /*24c0*/  LDG.E.LTC128B.U16 R5, desc[UR54][R98.64+0x2] ;  /* 0x0000023662057981 */ /* 0x000364000c1e1520 */
.L_x_36:
[----:B------:R-:W-:Y:S05]  /*24d0*/  BSYNC B1 ;  /* 0x0000000000017941 */ /* 0x000fea0003800000 */
.L_x_35:
[----:B------:R-:W-:Y:S01]  /*24e0*/  IMAD.WIDE.U32 R104, R104, R8, R12 ;  /* 0x0000000868687225 */ /* 0x000fe200078e000c */
[----:B------:R-:W-:Y:S02]  /*24f0*/  ISETP.GT.AND P0, PT, R3, 0x8, PT ;  /* 0x000000080300780c */ /* 0x000fe40003f04270 */
[C---:B-----5:R-:W-:Y:S01]  /*2500*/  PRMT R96, R5.reuse, 0x7610, R96 ;  /* 0x0000761005607816 */ /* 0x060fe20000000060 */
[----:B------:R-:W-:Y:S01]  /*2510*/  IMAD.U32 R103, R5, 0x10000, RZ ;  /* 0x0001000005677824 */ /* 0x000fe200078e00ff */
[----:B------:R-:W-:Y:S01]  /*2520*/  IADD3 R106, P4, R106, R104, RZ ;  /* 0x000000686a6a7210 */ /* 0x000fe20007f9e0ff */
[----:B------:R-:W-:Y:S01]  /*2530*/  IMAD.IADD R111, R111, 0x1, R105 ;  /* 0x000000016f6f7824 */ /* 0x000fe200078e0269 */
[----:B------:R-:W-:Y:S01]  /*2540*/  ISETP.GT.AND P3, PT, R4, RZ, P0 ;  /* 0x000000ff0400720c */ /* 0x000fe20000764270 */
[----:B------:R-:W-:Y:S02]  /*2550*/  FMUL R12, R103, R90 ;  /* 0x0000005a670c7220 */ /* 0x000fe40000400000 */
[----:B------:R-:W-:-:S02]  /*2560*/  IMAD.X R100, R111, 0x1, R101, P4 ;  /* 0x000000016f647824 */ /* 0x000fc400020e0665 */
[----:B------:R-:W-:Y:S01]  /*2570*/  FFMA R73, R73, R23, R12 ;  /* 0x0000001749497223 */ /* 0x000fe2000000000c */
[----:B------:R-:W-:-:S04]  /*2580*/  LEA R12, P4, R106, R112, 0x1 ;  /* 0x000000706a0c7211 */ /* 0x000fc800078808ff */
[----:B------:R-:W-:Y:S02]  /*2590*/  F2FP.BF16.F32.PACK_AB R73, RZ, R73 ;  /* 0x00000049ff49723e */ /* 0x000fe400000010ff */
[----:B------:R-:W-:-:S03]  /*25a0*/  LEA.HI.X R13, R106, R113, R100, 0x1, P4 ;  /* 0x000000716a0d7211 */ /* 0x000fc600020f0c64 */
[----:B------:R2:W-:Y:S04]  /*25b0*/  @P2 STG.E.U16 desc[UR54][R14.64+0x2], R73 ;  /* 0x000002490e002986 */ /* 0x0005e8000c101536 */
[----:B------:R-:W3:Y:S01]  /*25c0*/  @P3 LDG.E.LTC128B.U16 R96, desc[UR54][R12.64] ;  /* 0x000000360c603981 */ /* 0x000ee2000c1e1520 */
[----:B0-----:R-:W-:Y:S01]  /*25d0*/  IADD3 R72, P2, R20, R104, RZ ;  /* 0x0000006814487210 */ /* 0x001fe20007f5e0ff */
[----:B------:R-:W-:Y:S01]  /*25e0*/  BSSY B1, `(.L_x_37) ;  /* 0x0000011000017945 */ /* 0x000fe20003800000 */
[----:B------:R-:W-:-:S03]  /*25f0*/  LEA R20, P4, R6, R14, 0x4 ;  /* 0x0000000e06147211 */ /* 0x000fc600078820ff */
[----:B--2---:R-:W-:Y:S01]  /*2600*/  IMAD.X R73, R21, 0x1, R111, P2 ;  /* 0x0000000115497824 */ /* 0x004fe200010e066f */
[----:B------:R-:W-:Y:S02]  /*2610*/  SHF.L.U64.HI R21, R6, 0x4, R7 ;  /* 0x0000000406157819 */ /* 0x000fe40000010207 */
[----:B------:R-:W-:Y:S01]  /*2620*/  ISETP.GT.AND P2, PT, R4, 0x1, P0 ;  /* 0x000000010400780c */ /* 0x000fe20000744270 */
[----:B------:R-:W-:-:S04]  /*2630*/  IMAD.WIDE.U32 R72, R97, R108, R72 ;  /* 0x0000006c61487225 */ /* 0x000fc800078e0048 */
[----:B------:R-:W-:Y:S01]  /*2640*/  IMAD.X R21, R21, 0x1, R15, P4 ;  /* 0x0000000115157824 */ /* 0x000fe200020e060f */
[----:B------:R-:W-:Y:S01]  /*2650*/  LEA R6, P5, R72, R112, 0x1 ;  /* 0x0000007048067211 */ /* 0x000fe200078a08ff */
[----:B------:R-:W-:-:S05]  /*2660*/  IMAD.IADD R7, R109, 0x1, R73 ;  /* 0x000000016d077824 */ /* 0x000fca00078e0249 */
[----:B------:R-:W-:Y:S01]  /*2670*/  LEA.HI.X R7, R72, R113, R7, 0x1, P5 ;  /* 0x0000007148077211 */ /* 0x000fe200028f0c07 */
[----:B---3--:R-:W-:-:S04]  /*2680*/  IMAD.U32 R5, R96, 0x10000, RZ ;  /* 0x0001000060057824 */ /* 0x008fc800078e00ff */
[----:B------:R-:W-:-:S04]  /*2690*/  FMUL R5, R5, R90 ;  /* 0x0000005a05057220 */ /* 0x000fc80000400000 */
[----:B------:R-:W-:-:S05]  /*26a0*/  FFMA R5, R74, R23, R5 ;  /* 0x000000174a057223 */ /* 0x000fca0000000005 */
[----:B------:R-:W-:-:S05]  /*26b0*/  F2FP.BF16.F32.PACK_AB R5, RZ, R5 ;  /* 0x00000005ff05723e */ /* 0x000fca00000010ff */
[----:B------:R0:W-:Y:S01]  /*26c0*/  @P3 STG.E.U16 desc[UR54][R20.64], R5 ;  /* 0x0000000514003986 */ /* 0x0001e2000c101536 */
[----:B------:R-:W-:Y:S05]  /*26d0*/  @!P2 BRA `(.L_x_38) ;  /* 0x000000000004a947 */ /* 0x000fea0003800000 */
[----:B------:R2:W5:Y:S02]  /*26e0*/  LDG.E.LTC128B.U16 R96, desc[UR54][R6.64+0x2] ;  /* 0x0000023606607981 */ /* 0x000564000c1e1520 */
.L_x_38:
[----:B------:R-:W-:Y:S05]  /*26f0*/  BSYNC B1 ;  /* 0x0000000000017941 */ /* 0x000fea0003800000 */
.L_x_37:
[----:B0----5:R-:W-:Y:S01]  /*2700*/  IMAD.U32 R5, R96, 0x10000, RZ ;  /* 0x0001000060057824 */ /* 0x021fe200078e00ff */
[----:B------:R-:W-:Y:S01]  /*2710*/  ISETP.GT.AND P3, PT, R4, 0x8, P1 ;  /* 0x000000080400780c */ /* 0x000fe20000f64270 */
[----:B------:R-:W-:Y:S02]  /*2720*/  BSSY B1, `(.L_x_39) ;  /* 0x0000007000017945 */ /* 0x000fe40003800000 */
[----:B------:R-:W-:-:S04]  /*2730*/  FMUL R72, R5, R90 ;  /* 0x0000005a05487220 */ /* 0x000fc80000400000 */
[----:B------:R-:W-:-:S05]  /*2740*/  FFMA R72, R75, R23, R72 ;  /* 0x000000174b487223 */ /* 0x000fca0000000048 */
[----:B------:R-:W-:-:S05]  /*2750*/  F2FP.BF16.F32.PACK_AB R72, RZ, R72 ;  /* 0x00000048ff48723e */ /* 0x000fca00000010ff */
[----:B------:R0:W-:Y:S01]  /*2760*/  @P2 STG.E.U16 desc[UR54][R20.64+0x2], R72 ;  /* 0x0000024814002986 */ /* 0x0001e2000c101536 */
[----:B------:R-:W-:Y:S05]  /*2770*/  @!P3 BRA `(.L_x_40) ;  /* 0x000000000004b947 */ /* 0x000fea0003800000 */
[----:B------:R3:W5:Y:S02]  /*2780*/  LDG.E.LTC128B.U16 R96, desc[UR54][R98.64+0x10] ;  /* 0x0000103662607981 */ /* 0x000764000c1e1520 */
.L_x_40:
[----:B------:R-:W-:Y:S05]  /*2790*/  BSYNC B1 ;  /* 0x0000000000017941 */ /* 0x000fea0003800000 */
.L_x_39:
[----:B-----5:R-:W-:Y:S01]  /*27a0*/  IMAD.U32 R5, R96, 0x10000, RZ ;  /* 0x0001000060057824 */ /* 0x020fe200078e00ff */
        /* <DEDUP_REMOVED lines=8> */
.L_x_42:
[----:B------:R-:W-:Y:S05]  /*2830*/  BSYNC B1 ;  /* 0x0000000000017941 */ /* 0x000fea0003800000 */
.L_x_41:
[----:B----45:R-:W-:Y:S01]  /*2840*/  IMAD.U32 R5, R96, 0x10000, RZ ;  /* 0x0001000060057824 */ /* 0x030fe200078e00ff */
[----:B------:R-:W-:Y:S01]  /*2850*/  ISETP.GT.AND P3, PT, R4, 0x8, P0 ;  /* 0x000000080400780c */ /* 0x000fe20000764270 */
[----:B------:R-:W-:Y:S02]  /*2860*/  BSSY B1, `(.L_x_43) ;  /* 0x0000007000017945 */ /* 0x000fe40003800000 */
[----:B0-----:R-:W-:-:S04]  /*2870*/  FMUL R72, R5, R90 ;  /* 0x0000005a05487220 */ /* 0x001fc80000400000 */
[----:B------:R-:W-:-:S05]  /*2880*/  FFMA R72, R77, R23, R72 ;  /* 0x000000174d487223 */ /* 0x000fca0000000048 */
[----:B------:R-:W-:-:S05]  /*2890*/  F2FP.BF16.F32.PACK_AB R72, RZ, R72 ;  /* 0x00000048ff48723e */ /* 0x000fca00000010ff */
[----:B------:R0:W-:Y:S01]  /*28a0*/  @P2 STG.E.U16 desc[UR54][R14.64+0x12], R72 ;  /* 0x000012480e002986 */ /* 0x0001e2000c101536 */
[----:B------:R-:W-:Y:S05]  /*28b0*/  @!P3 BRA `(.L_x_44) ;  /* 0x000000000004b947 */ /* 0x000fea0003800000 */
[----:B------:R4:W5:Y:S02]  /*28c0*/  LDG.E.LTC128B.U16 R96, desc[UR54][R6.64+0x10] ;  /* 0x0000103606607981 */ /* 0x000964000c1e1520 */
.L_x_44:
[----:B------:R-:W-:Y:S05]  /*28d0*/  BSYNC B1 ;  /* 0x0000000000017941 */ /* 0x000fea0003800000 */
.L_x_43:
        /* <DEDUP_REMOVED lines=9> */
.L_x_46:
[----:B------:R-:W-:Y:S05]  /*2970*/  BSYNC B1 ;  /* 0x0000000000017941 */ /* 0x000fea0003800000 */
.L_x_45:
        /* <DEDUP_REMOVED lines=9> */
.L_x_48:
[----:B------:R-:W-:Y:S05]  /*2a10*/  BSYNC B1 ;  /* 0x0000000000017941 */ /* 0x000fea0003800000 */
.L_x_47:
        /* <DEDUP_REMOVED lines=9> */
.L_x_50:
[----:B------:R-:W-:Y:S05]  /*2ab0*/  BSYNC B1 ;  /* 0x0000000000017941 */ /* 0x000fea0003800000 */
.L_x_49:
        /* <DEDUP_REMOVED lines=9> */
.L_x_52:
[----:B------:R-:W-:Y:S05]  /*2b50*/  BSYNC B1 ;  /* 0x0000000000017941 */ /* 0x000fea0003800000 */
.L_x_51:
        /* <DEDUP_REMOVED lines=9> */
.L_x_54:
[----:B------:R-:W-:Y:S05]  /*2bf0*/  BSYNC B1 ;  /* 0x0000000000017941 */ /* 0x000fea0003800000 */
.L_x_53:
        /* <DEDUP_REMOVED lines=9> */
.L_x_56:
[----:B------:R-:W-:Y:S05]  /*2c90*/  BSYNC B1 ;  /* 0x0000000000017941 */ /* 0x000fea0003800000 */
.L_x_55:
        /* <DEDUP_REMOVED lines=9> */
.L_x_58:
[----:B------:R-:W-:Y:S05]  /*2d30*/  BSYNC B1 ;  /* 0x0000000000017941 */ /* 0x000fea0003800000 */
.L_x_57:
        /* <DEDUP_REMOVED lines=9> */
.L_x_60:
[----:B------:R-:W-:Y:S05]  /*2dd0*/  BSYNC B1 ;  /* 0x0000000000017941 */ /* 0x000fea0003800000 */
.L_x_59:
        /* <DEDUP_REMOVED lines=9> */
.L_x_62:
[----:B------:R-:W-:Y:S05]  /*2e70*/  BSYNC B1 ;  /* 0x0000000000017941 */ /* 0x000fea0003800000 */
.L_x_61:
[----:B0----5:R-:W-:Y:S01]  /*2e80*/  IMAD.U32 R5, R96, 0x10000, RZ ;  /* 0x0001000060057824 */ /* 0x021fe200078e00ff */
[----:B------:R-:W-:Y:S01]  /*2e90*/  ISETP.GT.AND P1, PT, R3, 0x80, PT ;  /* 0x000000800300780c */ /* 0x000fe20003f24270 */
[C---:B------:R-:W-:Y:S01]  /*2ea0*/  IMAD.SHL.U32 R77, R8.reuse, 0x100, RZ ;  /* 0x00000100084d7824 */ /* 0x040fe200078e00ff */
[----:B------:R-:W-:Y:S01]  /*2eb0*/  BSSY B1, `(.L_x_63) ;  /* 0x000000e000017945 */ /* 0x000fe20003800000 */
[----:B--2-4-:R-:W-:Y:S01]  /*2ec0*/  FMUL R6, R5, R90 ;  /* 0x0000005a05067220 */ /* 0x014fe20000400000 */
[----:B------:R-:W-:Y:S01]  /*2ed0*/  SHF.L.U64.HI R5, R8, 0x8, R9 ;  /* 0x0000000808057819 */ /* 0x000fe20000010209 */
[----:B------:R-:W-:Y:S01]  /*2ee0*/  @P0 IMAD.MOV.U32 R7, RZ, RZ, R21 ;  /* 0x000000ffff070224 */ /* 0x000fe200078e0015 */
[----:B------:R-:W-:Y:S01]  /*2ef0*/  ISETP.GT.AND P3, PT, R4, RZ, P1 ;  /* 0x000000ff0400720c */ /* 0x000fe20000f64270 */
[----:B------:R-:W-:Y:S01]  /*2f00*/  FFMA R6, R87, R23, R6 ;  /* 0x0000001757067223 */ /* 0x000fe20000000006 */
[----:B------:R-:W-:-:S04]  /*2f10*/  IADD3 R72, P2, R77, R10, RZ ;  /* 0x0000000a4d487210 */ /* 0x000fc80007f5e0ff */
[----:B------:R-:W-:Y:S01]  /*2f20*/  F2FP.BF16.F32.PACK_AB R6, RZ, R6 ;  /* 0x00000006ff06723e */ /* 0x000fe200000010ff */
[----:B------:R-:W-:-:S03]  /*2f30*/  IMAD.X R73, R5, 0x1, R11, P2 ;  /* 0x0000000105497824 */ /* 0x000fc600010e060b */
[----:B------:R-:W-:Y:S01]  /*2f40*/  PRMT R8, R6, 0x7610, R8 ;  /* 0x0000761006087816 */ /* 0x000fe20000000008 */
[----:B------:R-:W-:-:S05]  /*2f50*/  @P0 IMAD.MOV.U32 R6, RZ, RZ, R20 ;  /* 0x000000ffff060224 */ /* 0x000fca00078e0014 */
[----:B------:R0:W-:Y:S01]  /*2f60*/  @P0 STG.E.U16 desc[UR54][R6.64+0x32], R8 ;  /* 0x0000320806000986 */ /* 0x0001e2000c101536 */
[----:B------:R-:W-:Y:S05]  /*2f70*/  @!P3 BRA `(.L_x_64) ;  /* 0x000000000004b947 */ /* 0x000fea0003800000 */
[----:B------:R2:W5:Y:S02]  /*2f80*/  LDG.E.LTC128B.U16 R96, desc[UR54][R72.64] ;  /* 0x0000003648607981 */ /* 0x000564000c1e1520 */
.L_x_64:
[----:B------:R-:W-:Y:S05]  /*2f90*/  BSYNC B1 ;  /* 0x0000000000017941 */ /* 0x000fea0003800000 */
.L_x_63:
[----:B0----5:R-:W-:Y:S01]  /*2fa0*/  IMAD.U32 R7, R96, 0x10000, RZ ;  /* 0x0001000060077824 */ /* 0x021fe200078e00ff */
[----:B------:R-:W-:Y:S01]  /*2fb0*/  IADD3 R74, P0, R14, UR39, RZ ;  /* 0x000000270e4a7c10 */ /* 0x000fe2000ff1e0ff */
[----:B------:R-:W-:Y:S01]  /*2fc0*/  BSSY B1, `(.L_x_65) ;  /* 0x000000c000017945 */ /* 0x000fe20003800000 */
[----:B------:R-:W-:Y:S01]  /*2fd0*/  ISETP.GT.AND P2, PT, R4, 0x1, P1 ;  /* 0x000000010400780c */ /* 0x000fe20000f44270 */
[----:B------:R-:W-:Y:S01]  /*2fe0*/  FMUL R7, R7, R90 ;  /* 0x0000005a07077220 */ /* 0x000fe20000400000 */
[----:B------:R-:W-:Y:S02]  /*2ff0*/  IADD3.X R75, R15, UR38, RZ, P0, !PT ;  /* 0x000000260f4b7c10 */ /* 0x000fe400087fe4ff */
[----:B------:R-:W-:Y:S01]  /*3000*/  LOP3.LUT R79, R77, 0x2, RZ, 0xfc, !PT ;  /* 0x000000024d4f7812 */ /* 0x000fe200078efcff */
[----:B------:R-:W-:-:S05]  /*3010*/  FFMA R7, R56, R23, R7 ;  /* 0x0000001738077223 */ /* 0x000fca0000000007 */
[----:B------:R-:W-:-:S05]  /*3020*/  F2FP.BF16.F32.PACK_AB R7, RZ, R7 ;  /* 0x00000007ff07723e */ /* 0x000fca00000010ff */
[----:B------:R0:W-:Y:S01]  /*3030*/  @P3 STG.E.U16 desc[UR54][R74.64], R7 ;  /* 0x000000074a003986 */ /* 0x0001e2000c101536 */
[----:B------:R-:W-:Y:S05]  /*3040*/  @!P2 BRA `(.L_x_66) ;  /* 0x00000000000ca947 */ /* 0x000fea0003800000 */
[----:B------:R-:W-:-:S05]  /*3050*/  IADD3 R6, P0, R79, R10, RZ ;  /* 0x0000000a4f067210 */ /* 0x000fca0007f1e0ff */
[----:B0-----:R-:W-:-:S05]  /*3060*/  IMAD.X R7, R5, 0x1, R11, P0 ;  /* 0x0000000105077824 */ /* 0x001fca00000e060b */
[----:B------:R4:W5:Y:S03]  /*3070*/  LDG.E.LTC128B.U16 R96, desc[UR54][R6.64] ;  /* 0x0000003606607981 */ /* 0x000966000c1e1520 */
.L_x_66:
[----:B------:R-:W-:Y:S05]  /*3080*/  BSYNC B1 ;  /* 0x0000000000017941 */ /* 0x000fea0003800000 */
.L_x_65:
[----:B0---45:R-:W-:Y:S01]  /*3090*/  IMAD.U32 R7, R96, 0x10000, RZ ;  /* 0x0001000060077824 */ /* 0x031fe200078e00ff */
[----:B------:R-:W-:Y:S01]  /*30a0*/  IADD3 R8, P4, R14, UR40, RZ ;  /* 0x000000280e087c10 */ /* 0x000fe2000ff9e0ff */
[----:B------:R-:W-:Y:S01]  /*30b0*/  BSSY B1, `(.L_x_67) ;  /* 0x000000d000017945 */ /* 0x000fe20003800000 */
[----:B------:R-:W-:Y:S01]  /*30c0*/  ISETP.GT.AND P0, PT, R3, 0x88, PT ;  /* 0x000000880300780c */ /* 0x000fe20003f04270 */
[----:B------:R-:W-:Y:S01]  /*30d0*/  FMUL R6, R7, R90 ;  /* 0x0000005a07067220 */ /* 0x000fe20000400000 */
[----:B------:R-:W-:Y:S02]  /*30e0*/  IADD3.X R9, R15, UR38, RZ, P4, !PT ;  /* 0x000000260f097c10 */ /* 0x000fe4000a7fe4ff */
[----:B------:R-:W-:Y:S01]  /*30f0*/  ISETP.GT.AND P3, PT, R4, RZ, P0 ;  /* 0x000000ff0400720c */ /* 0x000fe20000764270 */
[----:B------:R-:W-:-:S05]  /*3100*/  FFMA R6, R57, R23, R6 ;  /* 0x0000001739067223 */ /* 0x000fca0000000006 */
[----:B------:R-:W-:Y:S02]  /*3110*/  F2FP.BF16.F32.PACK_AB R7, RZ, R6 ;  /* 0x00000006ff07723e */ /* 0x000fe400000010ff */
[----:B------:R-:W-:Y:S02]  /*3120*/  IADD3 R6, P4, R77, R12, RZ ;  /* 0x0000000c4d067210 */ /* 0x000fe40007f9e0ff */
[----:B------:R-:W-:-:S03]  /*3130*/  PRMT R56, R7, 0x7610, R56 ;  /* 0x0000761007387816 */ /* 0x000fc60000000038 */
[----:B------:R-:W-:Y:S02]  /*3140*/  IMAD.X R7, R5, 0x1, R13, P4 ;  /* 0x0000000105077824 */ /* 0x000fe400020e060d */
[----:B------:R0:W-:Y:S01]  /*3150*/  @P2 STG.E.U16 desc[UR54][R8.64], R56 ;  /* 0x0000003808002986 */ /* 0x0001e2000c101536 */
[----:B------:R-:W-:Y:S05]  /*3160*/  @!P3 BRA `(.L_x_68) ;  /* 0x000000000004b947 */ /* 0x000fea0003800000 */
[----:B------:R4:W5:Y:S02]  /*3170*/  LDG.E.LTC128B.U16 R96, desc[UR54][R6.64] ;  /* 0x0000003606607981 */ /* 0x000964000c1e1520 */
.L_x_68:
[----:B------:R-:W-:Y:S05]  /*3180*/  BSYNC B1 ;  /* 0x0000000000017941 */ /* 0x000fea0003800000 */
.L_x_67:
[----:B0----5:R-:W-:Y:S01]  /*3190*/  IMAD.U32 R9, R96, 0x10000, RZ ;  /* 0x0001000060097824 */ /* 0x021fe200078e00ff */
[----:B------:R-:W-:Y:S01]  /*31a0*/  IADD3 R8, P4, R20, UR39, RZ ;  /* 0x0000002714087c10 */ /* 0x000fe2000ff9e0ff */
[----:B------:R-:W-:Y:S01]  /*31b0*/  BSSY B1, `(.L_x_69) ;  /* 0x000000d000017945 */ /* 0x000fe20003800000 */
[----:B------:R-:W-:Y:S01]  /*31c0*/  ISETP.GT.AND P2, PT, R4, 0x1, P0 ;  /* 0x000000010400780c */ /* 0x000fe20000744270 */
[----:B------:R-:W-:-:S04]  /*31d0*/  FMUL R9, R9, R90 ;  /* 0x0000005a09097220 */ /* 0x000fc80000400000 */
[----:B------:R-:W-:-:S05]  /*31e0*/  FFMA R9, R58, R23, R9 ;  /* 0x000000173a097223 */ /* 0x000fca0000000009 */
[----:B------:R-:W-:Y:S02]  /*31f0*/  F2FP.BF16.F32.PACK_AB R56, RZ, R9 ;  /* 0x00000009ff38723e */ /* 0x000fe400000010ff */
[----:B------:R-:W-:Y:S02]  /*3200*/  IADD3.X R9, R21, UR38, RZ, P4, !PT ;  /* 0x0000002615097c10 */ /* 0x000fe4000a7fe4ff */
[----:B------:R-:W-:Y:S02]  /*3210*/  PRMT R57, R56, 0x7610, R57 ;  /* 0x0000761038397816 */ /* 0x000fe40000000039 */
[----:B------:R-:W-:-:S03]  /*3220*/  PRMT R56, R96, 0x7610, R56 ;  /* 0x0000761060387816 */ /* 0x000fc60000000038 */
[----:B------:R0:W-:Y:S01]  /*3230*/  @P3 STG.E.U16 desc[UR54][R8.64], R57 ;  /* 0x0000003908003986 */ /* 0x0001e2000c101536 */
[----:B------:R-:W-:Y:S05]  /*3240*/  @!P2 BRA `(.L_x_70) ;  /* 0x00000000000ca947 */ /* 0x000fea0003800000 */
[----:B------:R-:W-:-:S05]  /*3250*/  IADD3 R56, P3, R79, R12, RZ ;  /* 0x0000000c4f387210 */ /* 0x000fca0007f7e0ff */
[----:B0-----:R-:W-:-:S05]  /*3260*/  IMAD.X R57, R5, 0x1, R13, P3 ;  /* 0x0000000105397824 */ /* 0x001fca00018e060d */
[----:B------:R0:W5:Y:S03]  /*3270*/  LDG.E.LTC128B.U16 R56, desc[UR54][R56.64] ;  /* 0x0000003638387981 */ /* 0x000166000c1e1520 */
.L_x_70:
[----:B------:R-:W-:Y:S05]  /*3280*/  BSYNC B1 ;  /* 0x0000000000017941 */ /* 0x000fea0003800000 */
.L_x_69:
[----:B0----5:R-:W-:Y:S01]  /*3290*/  IMAD.U32 R57, R56, 0x10000, RZ ;  /* 0x0001000038397824 */ /* 0x021fe200078e00ff */
[----:B------:R-:W-:Y:S01]  /*32a0*/  ISETP.GT.AND P3, PT, R4, 0x8, P1 ;  /* 0x000000080400780c */ /* 0x000fe20000f64270 */
[----:B------:R-:W-:Y:S02]  /*32b0*/  BSSY B1, `(.L_x_71) ;  /* 0x000000d000017945 */ /* 0x000fe40003800000 */
[----:B------:R-:W-:-:S04]  /*32c0*/  FMUL R58, R57, R90 ;  /* 0x0000005a393a7220 */ /* 0x000fc80000400000 */
[----:B------:R-:W-:Y:S01]  /*32d0*/  FFMA R59, R59, R23, R58 ;  /* 0x000000173b3b7223 */ /* 0x000fe2000000003a */
[----:B------:R-:W-:-:S04]  /*32e0*/  IADD3 R58, P4, R20, UR40, RZ ;  /* 0x00000028143a7c10 */ /* 0x000fc8000ff9e0ff */
[----:B------:R-:W-:Y:S02]  /*32f0*/  F2FP.BF16.F32.PACK_AB R57, RZ, R59 ;  /* 0x0000003bff39723e */ /* 0x000fe400000010ff */
[----:B------:R-:W-:Y:S02]  /*3300*/  IADD3.X R59, R21, UR38, RZ, P4, !PT ;  /* 0x00000026153b7c10 */ /* 0x000fe4000a7fe4ff */
[----:B------:R-:W-:Y:S02]  /*3310*/  PRMT R76, R57, 0x7610, R76 ;  /* 0x00007610394c7816 */ /* 0x000fe4000000004c */
[----:B------:R-:W-:-:S03]  /*3320*/  LOP3.LUT R57, R77, 0x10, RZ, 0xfc, !PT ;  /* 0x000000104d397812 */ /* 0x000fc600078efcff */
[----:B------:R0:W-:Y:S01]  /*3330*/  @P2 STG.E.U16 desc[UR54][R58.64], R76 ;  /* 0x0000004c3a002986 */ /* 0x0001e2000c101536 */
[----:B------:R-:W-:Y:S05]  /*3340*/  @!P3 BRA `(.L_x_72) ;  /* 0x00000000000cb947 */ /* 0x000fea0003800000 */
[----:B0-----:R-:W-:-:S05]  /*3350*/  IADD3 R58, P2, R57, R10, RZ ;  /* 0x0000000a393a7210 */ /* 0x001fca0007f5e0ff */
[----:B------:R-:W-:-:S05]  /*3360*/  IMAD.X R59, R5, 0x1, R11, P2 ;  /* 0x00000001053b7824 */ /* 0x000fca00010e060b */
[----:B------:R0:W5:Y:S03]  /*3370*/  LDG.E.LTC128B.U16 R56, desc[UR54][R58.64] ;  /* 0x000000363a387981 */ /* 0x000166000c1e1520 */
.L_x_72:
[----:B------:R-:W-:Y:S05]  /*3380*/  BSYNC B1 ;  /* 0x0000000000017941 */ /* 0x000fea0003800000 */
.L_x_71:
[----:B0----5:R-:W-:Y:S01]  /*3390*/  IMAD.U32 R59, R56, 0x10000, RZ ;  /* 0x00010000383b7824 */ /* 0x021fe200078e00ff */
[----:B------:R-:W-:Y:S01]  /*33a0*/  IADD3 R80, P4, R14, UR41, RZ ;  /* 0x000000290e507c10 */ /* 0x000fe2000ff9e0ff */
[----:B------:R-:W-:Y:S01]  /*33b0*/  BSSY B1, `(.L_x_73) ;  /* 0x000000d000017945 */ /* 0x000fe20003800000 */
[----:B------:R-:W-:Y:S01]  /*33c0*/  ISETP.GT.AND P2, PT, R4, 0x9, P1 ;  /* 0x000000090400780c */ /* 0x000fe20000f44270 */
[----:B------:R-:W-:Y:S01]  /*33d0*/  FMUL R59, R59, R90 ;  /* 0x0000005a3b3b7220 */ /* 0x000fe20000400000 */
[----:B------:R-:W-:-:S03]  /*33e0*/  IADD3.X R81, R15, UR38, RZ, P4, !PT ;  /* 0x000000260f517c10 */ /* 0x000fc6000a7fe4ff */
[----:B------:R-:W-:-:S05]  /*33f0*/  FFMA R59, R60, R23, R59 ;  /* 0x000000173c3b7223 */ /* 0x000fca000000003b */
[----:B------:R-:W-:-:S04]  /*3400*/  F2FP.BF16.F32.PACK_AB R59, RZ, R59 ;  /* 0x0000003bff3b723e */ /* 0x000fc800000010ff */
[----:B------:R-:W-:Y:S02]  /*3410*/  PRMT R58, R59, 0x7610, R58 ;  /* 0x000076103b3a7816 */ /* 0x000fe4000000003a */
[----:B------:R-:W-:-:S03]  /*3420*/  LOP3.LUT R59, R77, 0x12, RZ, 0xfc, !PT ;  /* 0x000000124d3b7812 */ /* 0x000fc600078efcff */
[----:B------:R0:W-:Y:S01]  /*3430*/  @P3 STG.E.U16 desc[UR54][R80.64], R58 ;  /* 0x0000003a50003986 */ /* 0x0001e2000c101536 */
[----:B------:R-:W-:Y:S05]  /*3440*/  @!P2 BRA `(.L_x_74) ;  /* 0x00000000000ca947 */ /* 0x000fea0003800000 */
[----:B0-----:R-:W-:-:S05]  /*3450*/  IADD3 R80, P3, R59, R10, RZ ;  /* 0x0000000a3b507210 */ /* 0x001fca0007f7e0ff */
[----:B------:R-:W-:-:S05]  /*3460*/  IMAD.X R81, R5, 0x1, R11, P3 ;  /* 0x0000000105517824 */ /* 0x000fca00018e060b */
[----:B------:R0:W5:Y:S03]  /*3470*/  LDG.E.LTC128B.U16 R56, desc[UR54][R80.64] ;  /* 0x0000003650387981 */ /* 0x000166000c1e1520 */
.L_x_74:
[----:B------:R-:W-:Y:S05]  /*3480*/  BSYNC B1 ;  /* 0x0000000000017941 */ /* 0x000fea0003800000 */
.L_x_73:
[----:B0----5:R-:W-:Y:S01]  /*3490*/  IMAD.U32 R81, R56, 0x10000, RZ ;  /* 0x0001000038517824 */ /* 0x021fe200078e00ff */
[----:B------:R-:W-:Y:S01]  /*34a0*/  IADD3 R60, P4, R14, UR42, RZ ;  /* 0x0000002a0e3c7c10 */ /* 0x000fe2000ff9e0ff */
[----:B------:R-:W-:Y:S01]  /*34b0*/  BSSY B1, `(.L_x_75) ;  /* 0x000000b000017945 */ /* 0x000fe20003800000 */
[----:B------:R-:W-:Y:S01]  /*34c0*/  ISETP.GT.AND P3, PT, R4, 0x8, P0 ;  /* 0x000000080400780c */ /* 0x000fe20000764270 */
[----:B------:R-:W-:-:S04]  /*34d0*/  FMUL R58, R81, R90 ;  /* 0x0000005a513a7220 */ /* 0x000fc80000400000 */
[----:B------:R-:W-:Y:S01]  /*34e0*/  FFMA R58, R61, R23, R58 ;  /* 0x000000173d3a7223 */ /* 0x000fe2000000003a */
[----:B------:R-:W-:-:S04]  /*34f0*/  IADD3.X R61, R15, UR38, RZ, P4, !PT ;  /* 0x000000260f3d7c10 */ /* 0x000fc8000a7fe4ff */
[----:B------:R-:W-:-:S05]  /*3500*/  F2FP.BF16.F32.PACK_AB R58, RZ, R58 ;  /* 0x0000003aff3a723e */ /* 0x000fca00000010ff */
[----:B------:R0:W-:Y:S01]  /*3510*/  @P2 STG.E.U16 desc[UR54][R60.64], R58 ;  /* 0x0000003a3c002986 */ /* 0x0001e2000c101536 */
[----:B------:R-:W-:Y:S05]  /*3520*/  @!P3 BRA `(.L_x_76) ;  /* 0x00000000000cb947 */ /* 0x000fea0003800000 */
[----:B0-----:R-:W-:-:S05]  /*3530*/  IADD3 R60, P2, R57, R12, RZ ;  /* 0x0000000c393c7210 */ /* 0x001fca0007f5e0ff */
[----:B------:R-:W-:-:S05]  /*3540*/  IMAD.X R61, R5, 0x1, R13, P2 ;  /* 0x00000001053d7824 */ /* 0x000fca00010e060d */
[----:B------:R0:W5:Y:S03]  /*3550*/  LDG.E.LTC128B.U16 R56, desc[UR54][R60.64] ;  /* 0x000000363c387981 */ /* 0x000166000c1e1520 */
.L_x_76:
[----:B------:R-:W-:Y:S05]  /*3560*/  BSYNC B1 ;  /* 0x0000000000017941 */ /* 0x000fea0003800000 */
.L_x_75:
[----:B0----5:R-:W-:Y:S01]  /*3570*/  IMAD.U32 R61, R56, 0x10000, RZ ;  /* 0x00010000383d7824 */ /* 0x021fe200078e00ff */
[----:B------:R-:W-:Y:S01]  /*3580*/  IADD3 R60, P4, R20, UR41, RZ ;  /* 0x00000029143c7c10 */ /* 0x000fe2000ff9e0ff */
[----:B------:R-:W-:Y:S01]  /*3590*/  BSSY B1, `(.L_x_77) ;  /* 0x000000b000017945 */ /* 0x000fe20003800000 */
[----:B------:R-:W-:Y:S01]  /*35a0*/  ISETP.GT.AND P2, PT, R4, 0x9, P0 ;  /* 0x000000090400780c */ /* 0x000fe20000744270 */
[----:B------:R-:W-:-:S04]  /*35b0*/  FMUL R61, R61, R90 ;  /* 0x0000005a3d3d7220 */ /* 0x000fc80000400000 */
[----:B------:R-:W-:-:S05]  /*35c0*/  FFMA R61, R62, R23, R61 ;  /* 0x000000173e3d7223 */ /* 0x000fca000000003d */
[----:B------:R-:W-:Y:S02]  /*35d0*/  F2FP.BF16.F32.PACK_AB R58, RZ, R61 ;  /* 0x0000003dff3a723e */ /* 0x000fe400000010ff */
[----:B------:R-:W-:-:S05]  /*35e0*/  IADD3.X R61, R21, UR38, RZ, P4, !PT ;  /* 0x00000026153d7c10 */ /* 0x000fca000a7fe4ff */
[----:B------:R0:W-:Y:S01]  /*35f0*/  @P3 STG.E.U16 desc[UR54][R60.64], R58 ;  /* 0x0000003a3c003986 */ /* 0x0001e2000c101536 */
[----:B------:R-:W-:Y:S05]  /*3600*/  @!P2 BRA `(.L_x_78) ;  /* 0x00000000000ca947 */ /* 0x000fea0003800000 */
[----:B0-----:R-:W-:-:S05]  /*3610*/  IADD3 R60, P3, R59, R12, RZ ;  /* 0x0000000c3b3c7210 */ /* 0x001fca0007f7e0ff */
[----:B------:R-:W-:-:S05]  /*3620*/  IMAD.X R61, R5, 0x1, R13, P3 ;  /* 0x00000001053d7824 */ /* 0x000fca00018e060d */
[----:B------:R0:W5:Y:S03]  /*3630*/  LDG.E.LTC128B.U16 R56, desc[UR54][R60.64] ;  /* 0x000000363c387981 */ /* 0x000166000c1e1520 */
.L_x_78:
[----:B------:R-:W-:Y:S05]  /*3640*/  BSYNC B1 ;  /* 0x0000000000017941 */ /* 0x000fea0003800000 */
.L_x_77:
[----:B0----5:R-:W-:Y:S01]  /*3650*/  IMAD.U32 R61, R56, 0x10000, RZ ;  /* 0x00010000383d7824 */ /* 0x021fe200078e00ff */
[----:B------:R-:W-:Y:S01]  /*3660*/  IADD3 R62, P4, R20, UR42, RZ ;  /* 0x0000002a143e7c10 */ /* 0x000fe2000ff9e0ff */
[----:B------:R-:W-:Y:S01]  /*3670*/  BSSY B1, `(.L_x_79) ;  /* 0x000000c000017945 */ /* 0x000fe20003800000 */
[----:B------:R-:W-:Y:S01]  /*3680*/  ISETP.GT.AND P3, PT, R4, 0x10, P1 ;  /* 0x000000100400780c */ /* 0x000fe20000f64270 */
[----:B------:R-:W-:Y:S01]  /*3690*/  FMUL R58, R61, R90 ;  /* 0x0000005a3d3a7220 */ /* 0x000fe20000400000 */
[----:B------:R-:W-:-:S03]  /*36a0*/  LOP3.LUT R61, R77, 0x20, RZ, 0xfc, !PT ;  /* 0x000000204d3d7812 */ /* 0x000fc600078efcff */
        /* <DEDUP_REMOVED lines=8> */
.L_x_80:
[----:B------:R-:W-:Y:S05]  /*3730*/  BSYNC B1 ;  /* 0x0000000000017941 */ /* 0x000fea0003800000 */
.L_x_79:
        /* <DEDUP_REMOVED lines=15> */
.L_x_82:
[----:B------:R-:W-:Y:S05]  /*3830*/  BSYNC B1 ;  /* 0x0000000000017941 */ /* 0x000fea0003800000 */
.L_x_81:
        /* <DEDUP_REMOVED lines=13> */
.L_x_84:
[----:B------:R-:W-:Y:S05]  /*3910*/  BSYNC B1 ;  /* 0x0000000000017941 */ /* 0x000fea0003800000 */
.L_x_83:
        /* <DEDUP_REMOVED lines=13> */
.L_x_86:
[----:B------:R-:W-:Y:S05]  /*39f0*/  BSYNC B1 ;  /* 0x0000000000017941 */ /* 0x000fea0003800000 */
.L_x_85:
        /* <DEDUP_REMOVED lines=14> */
.L_x_88:
[----:B------:R-:W-:Y:S05]  /*3ae0*/  BSYNC B1 ;  /* 0x0000000000017941 */ /* 0x000fea0003800000 */
.L_x_87:
[----:B0----5:R-:W-:Y:S01]  /*3af0*/  IMAD.U32 R67, R56, 0x10000, RZ ;  /* 0x0001000038437824 */ /* 0x021fe200078e00ff */
[----:B------:R-:W-:Y:S01]  /*3b00*/  IADD3 R80, P2, R14, UR45, RZ ;  /* 0x0000002d0e507c10 */ /* 0x000fe2000ff5e0ff */
[----:B------:R-:W-:Y:S01]  /*3b10*/  BSSY B1, `(.L_x_89) ;  /* 0x000000c000017945 */ /* 0x000fe20003800000 */
[----:B------:R-:W-:Y:S01]  /*3b20*/  ISETP.GT.AND P1, PT, R4, 0x19, P1 ;  /* 0x000000190400780c */ /* 0x000fe20000f24270 */
[----:B------:R-:W-:Y:S01]  /*3b30*/  FMUL R67, R67, R90 ;  /* 0x0000005a43437220 */ /* 0x000fe20000400000 */
[----:B------:R-:W-:-:S03]  /*3b40*/  IADD3.X R81, R15, UR38, RZ, P2, !PT ;  /* 0x000000260f517c10 */ /* 0x000fc600097fe4ff */
[----:B------:R-:W-:Y:S01]  /*3b50*/  FFMA R68, R68, R23, R67 ;  /* 0x0000001744447223 */ /* 0x000fe20000000043 */
[----:B------:R-:W-:-:S04]  /*3b60*/  LOP3.LUT R67, R77, 0x32, RZ, 0xfc, !PT ;  /* 0x000000324d437812 */ /* 0x000fc800078efcff */
[----:B------:R-:W-:Y:S02]  /*3b70*/  F2FP.BF16.F32.PACK_AB R68, RZ, R68 ;  /* 0x00000044ff44723e */ /* 0x000fe400000010ff */
[----:B------:R-:W-:-:S03]  /*3b80*/  IADD3 R10, P2, R67, R10, RZ ;  /* 0x0000000a430a7210 */ /* 0x000fc60007f5e0ff */
[----:B------:R0:W-:Y:S02]  /*3b90*/  @P3 STG.E.U16 desc[UR54][R80.64], R68 ;  /* 0x0000004450003986 */ /* 0x0001e4000c101536 */
[----:B------:R-:W-:Y:S01]  /*3ba0*/  IMAD.X R11, R5, 0x1, R11, P2 ;  /* 0x00000001050b7824 */ /* 0x000fe200010e060b */
[----:B------:R-:W-:Y:S07]  /*3bb0*/  @!P1 BRA `(.L_x_90) ;  /* 0x0000000000049947 */ /* 0x000fee0003800000 */
[----:B------:R0:W5:Y:S02]  /*3bc0*/  LDG.E.LTC128B.U16 R56, desc[UR54][R10.64] ;  /* 0x000000360a387981 */ /* 0x000164000c1e1520 */
.L_x_90:
[----:B------:R-:W-:Y:S05]  /*3bd0*/  BSYNC B1 ;  /* 0x0000000000017941 */ /* 0x000fea0003800000 */
.L_x_89:
[----:B0----5:R-:W-:Y:S01]  /*3be0*/  IMAD.U32 R11, R56, 0x10000, RZ ;  /* 0x00010000380b7824 */ /* 0x021fe200078e00ff */
[----:B------:R-:W-:Y:S01]  /*3bf0*/  ISETP.GT.AND P2, PT, R4, 0x18, P0 ;  /* 0x000000180400780c */ /* 0x000fe20000744270 */
[----:B------:R-:W-:Y:S02]  /*3c00*/  BSSY B1, `(.L_x_91) ;  /* 0x000000b000017945 */ /* 0x000fe40003800000 */
[----:B------:R-:W-:-:S04]  /*3c10*/  FMUL R10, R11, R90 ;  /* 0x0000005a0b0a7220 */ /* 0x000fc80000400000 */
[----:B------:R-:W-:Y:S01]  /*3c20*/  FFMA R69, R69, R23, R10 ;  /* 0x0000001745457223 */ /* 0x000fe2000000000a */
[----:B------:R-:W-:-:S04]  /*3c30*/  IADD3 R10, P3, R14, UR46, RZ ;  /* 0x0000002e0e0a7c10 */ /* 0x000fc8000ff7e0ff */
[----:B------:R-:W-:Y:S02]  /*3c40*/  F2FP.BF16.F32.PACK_AB R69, RZ, R69 ;  /* 0x00000045ff45723e */ /* 0x000fe400000010ff */
[----:B------:R-:W-:-:S05]  /*3c50*/  IADD3.X R11, R15, UR38, RZ, P3, !PT ;  /* 0x000000260f0b7c10 */ /* 0x000fca0009ffe4ff */
[----:B------:R0:W-:Y:S01]  /*3c60*/  @P1 STG.E.U16 desc[UR54][R10.64], R69 ;  /* 0x000000450a001986 */ /* 0x0001e2000c101536 */
[----:B------:R-:W-:Y:S05]  /*3c70*/  @!P2 BRA `(.L_x_92) ;  /* 0x00000000000ca947 */ /* 0x000fea0003800000 */
[----:B0-----:R-:W-:-:S05]  /*3c80*/  IADD3 R10, P1, R65, R12, RZ ;  /* 0x0000000c410a7210 */ /* 0x001fca0007f3e0ff */
[----:B------:R-:W-:-:S05]  /*3c90*/  IMAD.X R11, R5, 0x1, R13, P1 ;  /* 0x00000001050b7824 */ /* 0x000fca00008e060d */
[----:B------:R0:W5:Y:S03]  /*3ca0*/  LDG.E.LTC128B.U16 R56, desc[UR54][R10.64] ;  /* 0x000000360a387981 */ /* 0x000166000c1e1520 */
.L_x_92:
[----:B------:R-:W-:Y:S05]  /*3cb0*/  BSYNC B1 ;  /* 0x0000000000017941 */ /* 0x000fea0003800000 */
.L_x_91:
[----:B0----5:R-:W-:Y:S01]  /*3cc0*/  IMAD.U32 R11, R56, 0x10000, RZ ;  /* 0x00010000380b7824 */ /* 0x021fe200078e00ff */
[----:B------:R-:W-:Y:S01]  /*3cd0*/  IADD3 R10, P3, R20, UR45, RZ ;  /* 0x0000002d140a7c10 */ /* 0x000fe2000ff7e0ff */
[----:B------:R-:W-:Y:S01]  /*3ce0*/  BSSY B1, `(.L_x_93) ;  /* 0x000000b000017945 */ /* 0x000fe20003800000 */
[----:B------:R-:W-:Y:S01]  /*3cf0*/  ISETP.GT.AND P1, PT, R4, 0x19, P0 ;  /* 0x000000190400780c */ /* 0x000fe20000724270 */
[----:B------:R-:W-:Y:S01]  /*3d00*/  FMUL R11, R11, R90 ;  /* 0x0000005a0b0b7220 */ /* 0x000fe20000400000 */
[----:B------:R-:W-:-:S03]  /*3d10*/  IADD3 R12, P0, R67, R12, RZ ;  /* 0x0000000c430c7210 */ /* 0x000fc60007f1e0ff */
[----:B------:R-:W-:Y:S02]  /*3d20*/  FFMA R11, R70, R23, R11 ;  /* 0x00000017460b7223 */ /* 0x000fe4000000000b */
[----:B------:R-:W-:-:S03]  /*3d30*/  IMAD.X R13, R5, 0x1, R13, P0 ;  /* 0x00000001050d7824 */ /* 0x000fc600000e060d */
[----:B------:R-:W-:Y:S02]  /*3d40*/  F2FP.BF16.F32.PACK_AB R14, RZ, R11 ;  /* 0x0000000bff0e723e */ /* 0x000fe400000010ff */
[----:B------:R-:W-:-:S05]  /*3d50*/  IADD3.X R11, R21, UR38, RZ, P3, !PT ;  /* 0x00000026150b7c10 */ /* 0x000fca0009ffe4ff */
[----:B------:R0:W-:Y:S01]  /*3d60*/  @P2 STG.E.U16 desc[UR54][R10.64], R14 ;  /* 0x0000000e0a002986 */ /* 0x0001e2000c101536 */
[----:B------:R-:W-:Y:S05]  /*3d70*/  @!P1 BRA `(.L_x_94) ;  /* 0x0000000000049947 */ /* 0x000fea0003800000 */
[----:B------:R0:W5:Y:S02]  /*3d80*/  LDG.E.LTC128B.U16 R56, desc[UR54][R12.64] ;  /* 0x000000360c387981 */ /* 0x000164000c1e1520 */
.L_x_94:
[----:B------:R-:W-:Y:S05]  /*3d90*/  BSYNC B1 ;  /* 0x0000000000017941 */ /* 0x000fea0003800000 */
.L_x_93:
[----:B0----5:R-:W-:Y:S01]  /*3da0*/  IMAD.U32 R11, R56, 0x10000, RZ ;  /* 0x00010000380b7824 */ /* 0x021fe200078e00ff */
        /* <DEDUP_REMOVED lines=14> */
.L_x_96:
[----:B------:R-:W-:Y:S05]  /*3e90*/  BSYNC B1 ;  /* 0x0000000000017941 */ /* 0x000fea0003800000 */
.L_x_95:
        /* <DEDUP_REMOVED lines=13> */
.L_x_98:
[----:B------:R-:W-:Y:S05]  /*3f70*/  BSYNC B1 ;  /* 0x0000000000017941 */ /* 0x000fea0003800000 */
.L_x_97:
        /* <DEDUP_REMOVED lines=15> */
.L_x_100:
[----:B------:R-:W-:Y:S05]  /*4070*/  BSYNC B1 ;  /* 0x0000000000017941 */ /* 0x000fea0003800000 */
.L_x_99:
        /* <DEDUP_REMOVED lines=13> */
.L_x_102:
[----:B------:R-:W-:Y:S05]  /*4150*/  BSYNC B1 ;  /* 0x0000000000017941 */ /* 0x000fea0003800000 */
.L_x_101:
        /* <DEDUP_REMOVED lines=13> */
.L_x_104:
[----:B------:R-:W-:Y:S05]  /*4230*/  BSYNC B1 ;  /* 0x0000000000017941 */ /* 0x000fea0003800000 */
.L_x_103:
        /* <DEDUP_REMOVED lines=13> */
.L_x_106:
[----:B------:R-:W-:Y:S05]  /*4310*/  BSYNC B1 ;  /* 0x0000000000017941 */ /* 0x000fea0003800000 */
.L_x_105:
        /* <DEDUP_REMOVED lines=13> */
.L_x_108:
[----:B------:R-:W-:Y:S05]  /*43f0*/  BSYNC B1 ;  /* 0x0000000000017941 */ /* 0x000fea0003800000 */
.L_x_107:
        /* <DEDUP_REMOVED lines=13> */
.L_x_110:
[----:B------:R-:W-:Y:S05]  /*44d0*/  BSYNC B1 ;  /* 0x0000000000017941 */ /* 0x000fea0003800000 */
.L_x_109:
        /* <DEDUP_REMOVED lines=13> */
.L_x_112:
[----:B------:R-:W-:Y:S05]  /*45b0*/  BSYNC B1 ;  /* 0x0000000000017941 */ /* 0x000fea0003800000 */
.L_x_111:
        /* <DEDUP_REMOVED lines=13> */
.L_x_114:
[----:B------:R-:W-:Y:S05]  /*4690*/  BSYNC B1 ;  /* 0x0000000000017941 */ /* 0x000fea0003800000 */
.L_x_113:
        /* <DEDUP_REMOVED lines=13> */
.L_x_116:
[----:B------:R-:W-:Y:S05]  /*4770*/  BSYNC B1 ;  /* 0x0000000000017941 */ /* 0x000fea0003800000 */
.L_x_115:
        /* <DEDUP_REMOVED lines=13> */
.L_x_118:
[----:B------:R-:W-:Y:S05]  /*4850*/  BSYNC B1 ;  /* 0x0000000000017941 */ /* 0x000fea0003800000 */
.L_x_117:
        /* <DEDUP_REMOVED lines=13> */
.L_x_120:
[----:B------:R-:W-:Y:S05]  /*4930*/  BSYNC B1 ;  /* 0x0000000000017941 */ /* 0x000fea0003800000 */
.L_x_119:
        /* <DEDUP_REMOVED lines=9> */
[----:B------:R-:W-:-:S03]  /*49d0*/  IADD3 R42, P3, R67, R72, RZ ;  /* 0x00000048432a7210 */ /* 0x000fc60007f7e0ff */
[----:B------:R0:W-:Y:S02]  /*49e0*/  @P2 STG.E.U16 desc[UR54][R40.64], R44 ;  /* 0x0000002c28002986 */ /* 0x0001e4000c101536 */
[----:B------:R-:W-:Y:S01]  /*49f0*/  IMAD.X R43, R73, 0x1, R5, P3 ;  /* 0x00000001492b7824 */ /* 0x000fe200018e0605 */
[----:B------:R-:W-:Y:S07]  /*4a00*/  @!P0 BRA `(.L_x_122) ;  /* 0x0000000000048947 */ /* 0x000fee0003800000 */
[----:B------:R0:W5:Y:S02]  /*4a10*/  LDG.E.LTC128B.U16 R56, desc[UR54][R42.64] ;  /* 0x000000362a387981 */ /* 0x000164000c1e1520 */
.L_x_122:
[----:B------:R-:W-:Y:S05]  /*4a20*/  BSYNC B1 ;  /* 0x0000000000017941 */ /* 0x000fea0003800000 */
.L_x_121:
        /* <DEDUP_REMOVED lines=13> */
.L_x_124:
[----:B------:R-:W-:Y:S05]  /*4b00*/  BSYNC B1 ;  /* 0x0000000000017941 */ /* 0x000fea0003800000 */
.L_x_123:
        /* <DEDUP_REMOVED lines=8> */
[----:B----4-:R-:W-:-:S03]  /*4b90*/  IADD3 R6, P0, R67, R6, RZ ;  /* 0x0000000643067210 */ /* 0x010fc60007f1e0ff */
[----:B------:R0:W-:Y:S02]  /*4ba0*/  @P2 STG.E.U16 desc[UR54][R40.64], R42 ;  /* 0x0000002a28002986 */ /* 0x0001e4000c101536 */
[----:B------:R-:W-:Y:S01]  /*4bb0*/  IMAD.X R7, R7, 0x1, R5, P0 ;  /* 0x0000000107077824 */ /* 0x000fe200000e0605 */
[----:B------:R-:W-:Y:S07]  /*4bc0*/  @!P1 BRA `(.L_x_126) ;  /* 0x0000000000049947 */ /* 0x000fee0003800000 */
[----:B------:R4:W5:Y:S02]  /*4bd0*/  LDG.E.LTC128B.U16 R56, desc[UR54][R6.64] ;  /* 0x0000003606387981 */ /* 0x000964000c1e1520 */
.L_x_126:
[----:B------:R-:W-:Y:S05]  /*4be0*/  BSYNC B1 ;  /* 0x0000000000017941 */ /* 0x000fea0003800000 */
.L_x_125:
[----:B----45:R-:W-:Y:S01]  /*4bf0*/  IMAD.U32 R7, R56, 0x10000, RZ ;  /* 0x0001000038077824 */ /* 0x030fe200078e00ff */
[----:B------:R-:W-:Y:S01]  /*4c00*/  ISETP.GT.AND P0, PT, R3, 0x180, PT ;  /* 0x000001800300780c */ /* 0x000fe20003f04270 */
[----:B------:R-:W-:Y:S02]  /*4c10*/  BSSY B1, `(.L_x_127) ;  /* 0x000000c000017945 */ /* 0x000fe40003800000 */
[----:B------:R-:W-:Y:S01]  /*4c20*/  FMUL R6, R7, R90 ;  /* 0x0000005a07067220 */ /* 0x000fe20000400000 */
[----:B------:R-:W-:-:S03]  /*4c30*/  ISETP.GT.AND P2, PT, R4, RZ, P0 ;  /* 0x000000ff0400720c */ /* 0x000fc60000744270 */
[----:B------:R-:W-:Y:S01]  /*4c40*/  FFMA R55, R55, R23, R6 ;  /* 0x0000001737377223 */ /* 0x000fe20000000006 */
[----:B------:R-:W-:-:S04]  /*4c50*/  IADD3 R6, P3, R8, UR46, RZ ;  /* 0x0000002e08067c10 */ /* 0x000fc8000ff7e0ff */
[----:B------:R-:W-:Y:S02]  /*4c60*/  F2FP.BF16.F32.PACK_AB R55, RZ, R55 ;  /* 0x00000037ff37723e */ /* 0x000fe400000010ff */
[----:B------:R-:W-:-:S05]  /*4c70*/  IADD3.X R7, R9, UR38, RZ, P3, !PT ;  /* 0x0000002609077c10 */ /* 0x000fca0009ffe4ff */
[----:B------:R4:W-:Y:S01]  /*4c80*/  @P1 STG.E.U16 desc[UR54][R6.64], R55 ;  /* 0x0000003706001986 */ /* 0x0009e2000c101536 */
[----:B------:R-:W-:Y:S05]  /*4c90*/  @!P2 BRA `(.L_x_128) ;  /* 0x00000000000ca947 */ /* 0x000fea0003800000 */
[----:B----4-:R-:W-:-:S05]  /*4ca0*/  IADD3 R6, P1, R10, R77, RZ ;  /* 0x0000004d0a067210 */ /* 0x010fca0007f3e0ff */
[----:B------:R-:W-:-:S05]  /*4cb0*/  IMAD.X R7, R11, 0x1, R5, P1 ;  /* 0x000000010b077824 */ /* 0x000fca00008e0605 */
[----:B------:R4:W5:Y:S03]  /*4cc0*/  LDG.E.LTC128B.U16 R56, desc[UR54][R6.64] ;  /* 0x0000003606387981 */ /* 0x000966000c1e1520 */
.L_x_128:
[----:B------:R-:W-:Y:S05]  /*4cd0*/  BSYNC B1 ;  /* 0x0000000000017941 */ /* 0x000fea0003800000 */
.L_x_127:
[----:B----45:R-:W-:Y:S01]  /*4ce0*/  IMAD.U32 R7, R56, 0x10000, RZ ;  /* 0x0001000038077824 */ /* 0x030fe200078e00ff */
        /* <DEDUP_REMOVED lines=9> */
[----:B----4-:R-:W-:-:S05]  /*4d80*/  IADD3 R6, P1, R10, R79, RZ ;  /* 0x0000004f0a067210 */ /* 0x010fca0007f3e0ff */
[----:B------:R-:W-:-:S05]  /*4d90*/  IMAD.X R7, R11, 0x1, R5, P1 ;  /* 0x000000010b077824 */ /* 0x000fca00008e0605 */
[----:B------:R4:W5:Y:S03]  /*4da0*/  LDG.E.LTC128B.U16 R56, desc[UR54][R6.64] ;  /* 0x0000003606387981 */ /* 0x000966000c1e1520 */
.L_x_130:
[----:B------:R-:W-:Y:S05]  /*4db0*/  BSYNC B1 ;  /* 0x0000000000017941 */ /* 0x000fea0003800000 */
.L_x_129:
        /* <DEDUP_REMOVED lines=14> */
.L_x_132:
[----:B------:R-:W-:Y:S05]  /*4ea0*/  BSYNC B1 ;  /* 0x0000000000017941 */ /* 0x000fea0003800000 */
.L_x_131:
[----:B-----5:R-:W-:Y:S01]  /*4eb0*/  IMAD.U32 R3, R56, 0x10000, RZ ;  /* 0x0001000038037824 */ /* 0x020fe200078e00ff */
[----:B----4-:R-:W-:Y:S01]  /*4ec0*/  IADD3 R6, P4, R20, UR39, RZ ;  /* 0x0000002714067c10 */ /* 0x010fe2000ff9e0ff */
[----:B------:R-:W-:Y:S01]  /*4ed0*/  BSSY B1, `(.L_x_133) ;  /* 0x000000b000017945 */ /* 0x000fe20003800000 */
[----:B------:R-:W-:Y:S01]  /*4ee0*/  ISETP.GT.AND P3, PT, R4, 0x1, P1 ;  /* 0x000000010400780c */ /* 0x000fe20000f64270 */
[----:B------:R-:W-:Y:S01]  /*4ef0*/  FMUL R3, R3, R90 ;  /* 0x0000005a03037220 */ /* 0x000fe20000400000 */
[----:B------:R-:W-:-:S03]  /*4f00*/  IADD3.X R7, R21, UR38, RZ, P4, !PT ;  /* 0x0000002615077c10 */ /* 0x000fc6000a7fe4ff */
[----:B------:R-:W-:-:S05]  /*4f10*/  FFMA R3, R26, R23, R3 ;  /* 0x000000171a037223 */ /* 0x000fca0000000003 */
[----:B------:R-:W-:-:S05]  /*4f20*/  F2FP.BF16.F32.PACK_AB R3, RZ, R3 ;  /* 0x00000003ff03723e */ /* 0x000fca00000010ff */
[----:B------:R4:W-:Y:S01]  /*4f30*/  @P2 STG.E.U16 desc[UR54][R6.64], R3 ;  /* 0x0000000306002986 */ /* 0x0009e2000c101536 */
[----:B------:R-:W-:Y:S05]  /*4f40*/  @!P3 BRA `(.L_x_134) ;  /* 0x00000000000cb947 */ /* 0x000fea0003800000 */
[----:B----4-:R-:W-:-:S05]  /*4f50*/  IADD3 R6, P2, R14, R79, RZ ;  /* 0x0000004f0e067210 */ /* 0x010fca0007f5e0ff */
[----:B------:R-:W-:-:S05]  /*4f60*/  IMAD.X R7, R15, 0x1, R5, P2 ;  /* 0x000000010f077824 */ /* 0x000fca00010e0605 */
[----:B------:R4:W5:Y:S03]  /*4f70*/  LDG.E.LTC128B.U16 R56, desc[UR54][R6.64] ;  /* 0x0000003606387981 */ /* 0x000966000c1e1520 */
.L_x_134:
[----:B------:R-:W-:Y:S05]  /*4f80*/  BSYNC B1 ;  /* 0x0000000000017941 */ /* 0x000fea0003800000 */
.L_x_133:
[----:B----45:R-:W-:Y:S01]  /*4f90*/  IMAD.U32 R3, R56, 0x10000, RZ ;  /* 0x0001000038037824 */ /* 0x030fe200078e00ff */
        /* <DEDUP_REMOVED lines=12> */
.L_x_136:
[----:B------:R-:W-:Y:S05]  /*5060*/  BSYNC B1 ;  /* 0x0000000000017941 */ /* 0x000fea0003800000 */
.L_x_135:
        /* <DEDUP_REMOVED lines=13> */
.L_x_138:
[----:B------:R-:W-:Y:S05]  /*5140*/  BSYNC B1 ;  /* 0x0000000000017941 */ /* 0x000fea0003800000 */
.L_x_137:
        /* <DEDUP_REMOVED lines=13> */
.L_x_140:
[----:B------:R-:W-:Y:S05]  /*5220*/  BSYNC B1 ;  /* 0x0000000000017941 */ /* 0x000fea0003800000 */
.L_x_139:
        /* <DEDUP_REMOVED lines=13> */
.L_x_142:
[----:B------:R-:W-:Y:S05]  /*5300*/  BSYNC B1 ;  /* 0x0000000000017941 */ /* 0x000fea0003800000 */
.L_x_141:
        /* <DEDUP_REMOVED lines=13> */
.L_x_144:
[----:B------:R-:W-:Y:S05]  /*53e0*/  BSYNC B1 ;  /* 0x0000000000017941 */ /* 0x000fea0003800000 */
.L_x_143:
        /* <DEDUP_REMOVED lines=13> */
.L_x_146:
[----:B------:R-:W-:Y:S05]  /*54c0*/  BSYNC B1 ;  /* 0x0000000000017941 */ /* 0x000fea0003800000 */
.L_x_145:
        /* <DEDUP_REMOVED lines=13> */
.L_x_148:
[----:B------:R-:W-:Y:S05]  /*55a0*/  BSYNC B1 ;  /* 0x0000000000017941 */ /* 0x000fea0003800000 */
.L_x_147:
        /* <DEDUP_REMOVED lines=13> */
.L_x_150:
[----:B------:R-:W-:Y:S05]  /*5680*/  BSYNC B1 ;  /* 0x0000000000017941 */ /* 0x000fea0003800000 */
.L_x_149:
        /* <DEDUP_REMOVED lines=13> */
.L_x_152:
[----:B------:R-:W-:Y:S05]  /*5760*/  BSYNC B1 ;  /* 0x0000000000017941 */ /* 0x000fea0003800000 */
.L_x_151:
[----:B-----5:R-:W-:Y:S01]  /*5770*/  IMAD.U32 R3, R56, 0x10000, RZ ;  /* 0x0001000038037824 */ /* 0x020fe200078e00ff */
[----:B----4-:R-:W-:Y:S01]  /*5780*/  IADD3 R6, P3, R12, UR45, RZ ;  /* 0x0000002d0c067c10 */ /* 0x010fe2000ff7e0ff */
[----:B------:R-:W-:Y:S01]  /*5790*/  BSSY B1, `(.L_x_153) ;  /* 0x000000b000017945 */ /* 0x000fe20003800000 */
[----:B------:R-:W-:Y:S01]  /*57a0*/  ISETP.GT.AND P0, PT, R4, 0x19, P0 ;  /* 0x000000190400780c */ /* 0x000fe20000704270 */
[----:B------:R-:W-:Y:S01]  /*57b0*/  FMUL R3, R3, R90 ;  /* 0x0000005a03037220 */ /* 0x000fe20000400000 */
[----:B------:R-:W-:Y:S02]  /*57c0*/  IADD3.X R7, R13, UR38, RZ, P3, !PT ;  /* 0x000000260d077c10 */ /* 0x000fe40009ffe4ff */
[----:B------:R-:W-:Y:S01]  /*57d0*/  IADD3 R8, P3, R10, R67, RZ ;  /* 0x000000430a087210 */ /* 0x000fe20007f7e0ff */
[----:B------:R-:W-:-:S04]  /*57e0*/  FFMA R3, R36, R23, R3 ;  /* 0x0000001724037223 */ /* 0x000fc80000000003 */
[----:B------:R-:W-:Y:S01]  /*57f0*/  IMAD.X R9, R11, 0x1, R5, P3 ;  /* 0x000000010b097824 */ /* 0x000fe200018e0605 */
[----:B------:R-:W-:-:S05]  /*5800*/  F2FP.BF16.F32.PACK_AB R3, RZ, R3 ;  /* 0x00000003ff03723e */ /* 0x000fca00000010ff */
[----:B------:R4:W-:Y:S01]  /*5810*/  @P2 STG.E.U16 desc[UR54][R6.64], R3 ;  /* 0x0000000306002986 */ /* 0x0009e2000c101536 */
[----:B------:R-:W-:Y:S05]  /*5820*/  @!P0 BRA `(.L_x_154) ;  /* 0x0000000000048947 */ /* 0x000fea0003800000 */
[----:B------:R0:W5:Y:S02]  /*5830*/  LDG.E.LTC128B.U16 R56, desc[UR54][R8.64] ;  /* 0x0000003608387981 */ /* 0x000164000c1e1520 */
.L_x_154:
[----:B------:R-:W-:Y:S05]  /*5840*/  BSYNC B1 ;  /* 0x0000000000017941 */ /* 0x000fea0003800000 */
.L_x_153:
        /* <DEDUP_REMOVED lines=13> */
.L_x_156:
[----:B------:R-:W-:Y:S05]  /*5920*/  BSYNC B1 ;  /* 0x0000000000017941 */ /* 0x000fea0003800000 */
.L_x_155:
        /* <DEDUP_REMOVED lines=13> */
.L_x_158:
[----:B------:R-:W-:Y:S05]  /*5a00*/  BSYNC B1 ;  /* 0x0000000000017941 */ /* 0x000fea0003800000 */
.L_x_157:
[----:B------:R-:W-:Y:S05]  /*5a10*/  @!P1 BRA `(.L_x_159) ;  /* 0x00000018003c9947 */ /* 0x000fea0003800000 */
[----:B----45:R-:W-:-:S04]  /*5a20*/  IMAD.U32 R3, R56, 0x10000, RZ ;  /* 0x0001000038037824 */ /* 0x030fc800078e00ff */
[----:B0-----:R-:W-:-:S04]  /*5a30*/  FMUL R4, R3, R90 ;  /* 0x0000005a03047220 */ /* 0x001fc80000400000 */
[----:B------:R-:W-:Y:S01]  /*5a40*/  FFMA R39, R39, R23, R4 ;  /* 0x0000001727277223 */ /* 0x000fe20000000004 */
[----:B------:R-:W-:-:S04]  /*5a50*/  IADD3 R4, P0, R20, UR46, RZ ;  /* 0x0000002e14047c10 */ /* 0x000fc8000ff1e0ff */
[----:B------:R-:W-:Y:S02]  /*5a60*/  F2FP.BF16.F32.PACK_AB R39, RZ, R39 ;  /* 0x00000027ff27723e */ /* 0x000fe400000010ff */
[----:B------:R-:W-:-:S05]  /*5a70*/  IADD3.X R5, R21, UR38, RZ, P0, !PT ;  /* 0x0000002615057c10 */ /* 0x000fca00087fe4ff */
[----:B------:R0:W-:Y:S01]  /*5a80*/  STG.E.U16 desc[UR54][R4.64], R39 ;  /* 0x0000002704007986 */ /* 0x0001e2000c101536 */
[----:B------:R-:W-:Y:S05]  /*5a90*/  BRA `(.L_x_159) ;  /* 0x00000018001c7947 */ /* 0x000fea0003800000 */
.L_x_34:
[----:B------:R-:W-:Y:S01]  /*5aa0*/  ULDC.64 UR4, c[0x0][0x5c0] ;  /* 0x0001700000047ab9 */ /* 0x000fe20000000a00 */
[-C--:B------:R-:W-:Y:S01]  /*5ab0*/  FMUL R72, R72, R23.reuse ;  /* 0x0000001748487220 */ /* 0x080fe20000400000 */
[----:B------:R-:W-:Y:S01]  /*5ac0*/  LEA R10, P0, R98, UR4, 0x1 ;  /* 0x00000004620a7c11 */ /* 0x000fe2000f8008ff */
[-C--:B------:R-:W-:Y:S01]  /*5ad0*/  FMUL R73, R73, R23.reuse ;  /* 0x0000001749497220 */ /* 0x080fe20000400000 */
[----:B------:R-:W-:Y:S01]  /*5ae0*/  ISETP.GT.AND P4, PT, R4, 0x1, P1 ;  /* 0x000000010400780c */ /* 0x000fe20000f84270 */
[-C--:B------:R-:W-:Y:S01]  /*5af0*/  FMUL R74, R74, R23.reuse ;  /* 0x000000174a4a7220 */ /* 0x080fe20000400000 */
[----:B------:R-:W-:Y:S01]  /*5b00*/  LEA.HI.X R11, R98, UR5, R103, 0x1, P0 ;  /* 0x00000005620b7c11 */ /* 0x000fe200080f0c67 */
[-C--:B------:R-:W-:Y:S01]  /*5b10*/  FMUL R75, R75, R23.reuse ;  /* 0x000000174b4b7220 */ /* 0x080fe20000400000 */
[----:B------:R-:W-:Y:S01]  /*5b20*/  F2FP.BF16.F32.PACK_AB R72, RZ, R72 ;  /* 0x00000048ff48723e */ /* 0x000fe200000010ff */
[-C--:B------:R-:W-:Y:S01]  /*5b30*/  FMUL R76, R76, R23.reuse ;  /* 0x000000174c4c7220 */ /* 0x080fe20000400000 */
[----:B------:R-:W-:Y:S01]  /*5b40*/  ISETP.GT.AND P0, PT, R3, 0x8, PT ;  /* 0x000000080300780c */ /* 0x000fe20003f04270 */
[-C--:B------:R-:W-:Y:S01]  /*5b50*/  FMUL R77, R77, R23.reuse ;  /* 0x000000174d4d7220 */ /* 0x080fe20000400000 */
[----:B------:R-:W-:Y:S01]  /*5b60*/  LEA R12, P5, R6, R10, 0x4 ;  /* 0x0000000a060c7211 */ /* 0x000fe200078a20ff */
[----:B------:R-:W-:Y:S01]  /*5b70*/  @P3 STG.E.U16 desc[UR54][R10.64], R72 ;  /* 0x000000480a003986 */ /* 0x000fe2000c101536 */
[----:B------:R-:W-:Y:S01]  /*5b80*/  ISETP.GT.AND P3, PT, R4, 0x1, P0 ;  /* 0x000000010400780c */ /* 0x000fe20000764270 */
[-C--:B------:R-:W-:Y:S01]  /*5b90*/  FMUL R78, R78, R23.reuse ;  /* 0x000000174e4e7220 */ /* 0x080fe20000400000 */
[----:B------:R-:W-:Y:S01]  /*5ba0*/  ISETP.GT.AND P2, PT, R4, RZ, P0 ;  /* 0x000000ff0400720c */ /* 0x000fe20000744270 */
[----:B------:R-:W-:Y:S01]  /*5bb0*/  FMUL R79, R79, R23 ;  /* 0x000000174f4f7220 */ /* 0x000fe20000400000 */
[----:B------:R-:W-:Y:S01]  /*5bc0*/  LEA.HI.X R13, R6, R11, R7, 0x4, P5 ;  /* 0x0000000b060d7211 */ /* 0x000fe200028f2407 */
[----:B------:R-:W-:Y:S01]  /*5bd0*/  @P4 IMAD.MOV.U32 R6, RZ, RZ, R10 ;  /* 0x000000ffff064224 */ /* 0x000fe200078e000a */
[----:B------:R-:W-:Y:S01]  /*5be0*/  F2FP.BF16.F32.PACK_AB R73, RZ, R73 ;  /* 0x00000049ff49723e */ /* 0x000fe200000010ff */
[----:B------:R-:W-:Y:S01]  /*5bf0*/  @P4 IMAD.MOV.U32 R7, RZ, RZ, R11 ;  /* 0x000000ffff074224 */ /* 0x000fe200078e000b */
[----:B------:R-:W-:Y:S01]  /*5c00*/  ISETP.GT.AND P5, PT, R4, 0x8, P1 ;  /* 0x000000080400780c */ /* 0x000fe20000fa4270 */
[-C--:B------:R-:W-:Y:S01]  /*5c10*/  FMUL R80, R80, R23.reuse ;  /* 0x0000001750507220 */ /* 0x080fe20000400000 */
[----:B------:R-:W-:Y:S01]  /*5c20*/  F2FP.BF16.F32.PACK_AB R74, RZ, R74 ;  /* 0x0000004aff4a723e */ /* 0x000fe200000010ff */
[-C--:B------:R-:W-:Y:S01]  /*5c30*/  FMUL R81, R81, R23.reuse ;  /* 0x0000001751517220 */ /* 0x080fe20000400000 */
[----:B------:R0:W-:Y:S01]  /*5c40*/  @P4 STG.E.U16 desc[UR54][R6.64+0x2], R73 ;  /* 0x0000024906004986 */ /* 0x0001e2000c101536 */
[----:B------:R-:W-:Y:S01]  /*5c50*/  ISETP.GT.AND P4, PT, R4, 0x9, P1 ;  /* 0x000000090400780c */ /* 0x000fe20000f84270 */
[----:B------:R-:W-:Y:S01]  /*5c60*/  FMUL R82, R82, R23 ;  /* 0x0000001752527220 */ /* 0x000fe20000400000 */
[----:B------:R-:W-:Y:S01]  /*5c70*/  F2FP.BF16.F32.PACK_AB R75, RZ, R75 ;  /* 0x0000004bff4b723e */ /* 0x000fe200000010ff */
[----:B------:R-:W-:Y:S01]  /*5c80*/  @P2 STG.E.U16 desc[UR54][R12.64], R74 ;  /* 0x0000004a0c002986 */ /* 0x000fe2000c101536 */
[----:B------:R-:W-:Y:S01]  /*5c90*/  ISETP.GT.AND P2, PT, R4, 0x8, P0 ;  /* 0x000000080400780c */ /* 0x000fe20000744270 */
[-C--:B------:R-:W-:Y:S01]  /*5ca0*/  FMUL R83, R83, R23.reuse ;  /* 0x0000001753537220 */ /* 0x080fe20000400000 */
[----:B------:R-:W-:Y:S01]  /*5cb0*/  F2FP.BF16.F32.PACK_AB R76, RZ, R76 ;  /* 0x0000004cff4c723e */ /* 0x000fe200000010ff */
[----:B------:R-:W-:Y:S01]  /*5cc0*/  FMUL R84, R84, R23 ;  /* 0x0000001754547220 */ /* 0x000fe20000400000 */
[----:B------:R-:W-:Y:S01]  /*5cd0*/  F2FP.BF16.F32.PACK_AB R77, RZ, R77 ;  /* 0x0000004dff4d723e */ /* 0x000fe200000010ff */
[----:B------:R-:W-:Y:S01]  /*5ce0*/  FMUL R85, R85, R23 ;  /* 0x0000001755557220 */ /* 0x000fe20000400000 */
[----:B------:R-:W-:Y:S01]  /*5cf0*/  F2FP.BF16.F32.PACK_AB R78, RZ, R78 ;  /* 0x0000004eff4e723e */ /* 0x000fe200000010ff */
[----:B0-----:R-:W-:Y:S01]  /*5d00*/  @P3 IMAD.MOV.U32 R6, RZ, RZ, R12 ;  /* 0x000000ffff063224 */ /* 0x001fe200078e000c */
[----:B------:R-:W-:Y:S01]  /*5d10*/  F2FP.BF16.F32.PACK_AB R79, RZ, R79 ;  /* 0x0000004fff4f723e */ /* 0x000fe200000010ff */
[----:B------:R-:W-:Y:S01]  /*5d20*/  @P3 IMAD.MOV.U32 R7, RZ, RZ, R13 ;  /* 0x000000ffff073224 */ /* 0x000fe200078e000d */
[----:B------:R-:W-:Y:S01]  /*5d30*/  F2FP.BF16.F32.PACK_AB R80, RZ, R80 ;  /* 0x00000050ff50723e */ /* 0x000fe200000010ff */
[----:B------:R-:W-:Y:S01]  /*5d40*/  FMUL R86, R86, R23 ;  /* 0x0000001756567220 */ /* 0x000fe20000400000 */
[----:B------:R-:W-:Y:S01]  /*5d50*/  F2FP.BF16.F32.PACK_AB R81, RZ, R81 ;  /* 0x00000051ff51723e */ /* 0x000fe200000010ff */
[-C--:B------:R-:W-:Y:S01]  /*5d60*/  FMUL R87, R87, R23.reuse ;  /* 0x0000001757577220 */ /* 0x080fe20000400000 */
[----:B------:R0:W-:Y:S01]  /*5d70*/  @P3 STG.E.U16 desc[UR54][R6.64+0x2], R75 ;  /* 0x0000024b06003986 */ /* 0x0001e2000c101536 */
[----:B------:R-:W-:Y:S01]  /*5d80*/  ISETP.GT.AND P3, PT, R4, 0x9, P0 ;  /* 0x000000090400780c */ /* 0x000fe20000764270 */
[-C--:B------:R-:W-:Y:S01]  /*5d90*/  FMUL R56, R56, R23.reuse ;  /* 0x0000001738387220 */ /* 0x080fe20000400000 */
[----:B------:R-:W-:Y:S01]  /*5da0*/  F2FP.BF16.F32.PACK_AB R82, RZ, R82 ;  /* 0x00000052ff52723e */ /* 0x000fe200000010ff */
[----:B------:R-:W-:Y:S01]  /*5db0*/  FMUL R57, R57, R23 ;  /* 0x0000001739397220 */ /* 0x000fe20000400000 */
[----:B------:R-:W-:Y:S01]  /*5dc0*/  F2FP.BF16.F32.PACK_AB R83, RZ, R83 ;  /* 0x00000053ff53723e */ /* 0x000fe200000010ff */
[-C--:B------:R-:W-:Y:S01]  /*5dd0*/  FMUL R58, R58, R23.reuse ;  /* 0x000000173a3a7220 */ /* 0x080fe20000400000 */
[----:B------:R-:W-:Y:S01]  /*5de0*/  F2FP.BF16.F32.PACK_AB R84, RZ, R84 ;  /* 0x00000054ff54723e */ /* 0x000fe200000010ff */
[----:B------:R-:W-:Y:S01]  /*5df0*/  FMUL R59, R59, R23 ;  /* 0x000000173b3b7220 */ /* 0x000fe20000400000 */
[----:B------:R-:W-:Y:S01]  /*5e00*/  F2FP.BF16.F32.PACK_AB R85, RZ, R85 ;  /* 0x00000055ff55723e */ /* 0x000fe200000010ff */
[----:B------:R-:W-:Y:S01]  /*5e10*/  FMUL R60, R60, R23 ;  /* 0x000000173c3c7220 */ /* 0x000fe20000400000 */
[----:B------:R-:W-:Y:S01]  /*5e20*/  F2FP.BF16.F32.PACK_AB R86, RZ, R86 ;  /* 0x00000056ff56723e */ /* 0x000fe200000010ff */
[--C-:B0-----:R-:W-:Y:S01]  /*5e30*/  @P5 IMAD.MOV.U32 R6, RZ, RZ, R10.reuse ;  /* 0x000000ffff065224 */ /* 0x101fe200078e000a */
        /* <DEDUP_REMOVED lines=13> */
[----:B------:R-:W-:Y:S01]  /*5f10*/  PRMT R5, R58, 0x7610, R5 ;  /* 0x000076103a057816 */ /* 0x000fe20000000005 */
[-C--:B------:R-:W-:Y:S01]  /*5f20*/  FMUL R66, R66, R23.reuse ;  /* 0x0000001742427220 */ /* 0x080fe20000400000 */
[----:B------:R-:W-:Y:S01]  /*5f30*/  F2FP.BF16.F32.PACK_AB R60, RZ, R60 ;  /* 0x0000003cff3c723e */ /* 0x000fe200000010ff */
[----:B------:R-:W-:Y:S01]  /*5f40*/  FMUL R67, R67, R23 ;  /* 0x0000001743437220 */ /* 0x000fe20000400000 */
[----:B------:R-:W-:Y:S01]  /*5f50*/  F2FP.BF16.F32.PACK_AB R61, RZ, R61 ;  /* 0x0000003dff3d723e */ /* 0x000fe200000010ff */
[----:B0-----:R-:W-:Y:S01]  /*5f60*/  @P4 IMAD.MOV.U32 R6, RZ, RZ, R10 ;  /* 0x000000ffff064224 */ /* 0x001fe200078e000a */
[----:B------:R-:W-:Y:S01]  /*5f70*/  F2FP.BF16.F32.PACK_AB R62, RZ, R62 ;  /* 0x0000003eff3e723e */ /* 0x000fe200000010ff */
[----:B------:R-:W-:Y:S01]  /*5f80*/  @P4 IMAD.MOV.U32 R7, RZ, RZ, R11 ;  /* 0x000000ffff074224 */ /* 0x000fe200078e000b */
[----:B------:R-:W-:Y:S01]  /*5f90*/  F2FP.BF16.F32.PACK_AB R63, RZ, R63 ;  /* 0x0000003fff3f723e */ /* 0x000fe200000010ff */
[-C--:B------:R-:W-:Y:S01]  /*5fa0*/  FMUL R68, R68, R23.reuse ;  /* 0x0000001744447220 */ /* 0x080fe20000400000 */
[----:B------:R-:W-:Y:S01]  /*5fb0*/  F2FP.BF16.F32.PACK_AB R64, RZ, R64 ;  /* 0x00000040ff40723e */ /* 0x000fe200000010ff */
[-C--:B------:R-:W-:Y:S01]  /*5fc0*/  FMUL R69, R69, R23.reuse ;  /* 0x0000001745457220 */ /* 0x080fe20000400000 */
[----:B------:R0:W-:Y:S01]  /*5fd0*/  @P4 STG.E.U16 desc[UR54][R6.64+0x12], R77 ;  /* 0x0000124d06004986 */ /* 0x0001e2000c101536 */
[----:B------:R-:W-:Y:S01]  /*5fe0*/  ISETP.GT.AND P4, PT, R4, 0x11, P1 ;  /* 0x000000110400780c */ /* 0x000fe20000f84270 */
[----:B------:R-:W-:Y:S01]  /*5ff0*/  FMUL R70, R70, R23 ;  /* 0x0000001746467220 */ /* 0x000fe20000400000 */
[----:B------:R-:W-:Y:S01]  /*6000*/  F2FP.BF16.F32.PACK_AB R65, RZ, R65 ;  /* 0x00000041ff41723e */ /* 0x000fe200000010ff */
        /* <DEDUP_REMOVED lines=8> */
[--C-:B0-----:R-:W-:Y:S01]  /*6090*/  @P2 IMAD.MOV.U32 R6, RZ, RZ, R12.reuse ;  /* 0x000000ffff062224 */ /* 0x101fe200078e000c */
[----:B------:R-:W-:Y:S01]  /*60a0*/  F2FP.BF16.F32.PACK_AB R70, RZ, R70 ;  /* 0x00000046ff46723e */ /* 0x000fe200000010ff */
[--C-:B------:R-:W-:Y:S01]  /*60b0*/  @P2 IMAD.MOV.U32 R7, RZ, RZ, R13.reuse ;  /* 0x000000ffff072224 */ /* 0x100fe200078e000d */
        /* <DEDUP_REMOVED lines=37> */
[----:B------:R-:W-:-:S02]  /*6310*/  @P5 IMAD.MOV.U32 R7, RZ, RZ, R11 ;  /* 0x000000ffff075224 */ /* 0x000fc400078e000b */
[-C--:B------:R-:W-:Y:S01]  /*6320*/  FMUL R25, R25, R23.reuse ;  /* 0x0000001719197220 */ /* 0x080fe20000400000 */
[----:B------:R-:W-:Y:S01]  /*6330*/  F2FP.BF16.F32.PACK_AB R24, RZ, R24 ;  /* 0x00000018ff18723e */ /* 0x000fe200000010ff */
[----:B------:R-:W-:Y:S01]  /*6340*/  FMUL R26, R26, R23 ;  /* 0x000000171a1a7220 */ /* 0x000fe20000400000 */
[----:B------:R-:W-:Y:S01]  /*6350*/  F2FP.BF16.F32.PACK_AB R55, RZ, R55 ;  /* 0x00000037ff37723e */ /* 0x000fe200000010ff */
[----:B------:R0:W-:Y:S01]  /*6360*/  @P5 STG.E.U16 desc[UR54][R6.64+0x20], R80 ;  /* 0x0000205006005986 */ /* 0x0001e2000c101536 */
[----:B------:R-:W-:Y:S01]  /*6370*/  IADD3 R14, P5, R10, UR40, RZ ;  /* 0x000000280a0e7c10 */ /* 0x000fe2000ffbe0ff */
[----:B------:R-:W-:Y:S01]  /*6380*/  FMUL R27, R27, R23 ;  /* 0x000000171b1b7220 */ /* 0x000fe20000400000 */
[----:B------:R-:W-:Y:S01]  /*6390*/  F2FP.BF16.F32.PACK_AB R25, RZ, R25 ;  /* 0x00000019ff19723e */ /* 0x000fe200000010ff */
[-C--:B------:R-:W-:Y:S01]  /*63a0*/  FMUL R28, R28, R23.reuse ;  /* 0x000000171c1c7220 */ /* 0x080fe20000400000 */
[----:B------:R-:W-:Y:S01]  /*63b0*/  IADD3.X R15, R11, UR38, RZ, P5, !PT ;  /* 0x000000260b0f7c10 */ /* 0x000fe2000affe4ff */
        /* <DEDUP_REMOVED lines=28> */
[----:B------:R-:W-:Y:S01]  /*6580*/  FMUL R39, R39, R23 ;  /* 0x0000001727277220 */ /* 0x000fe20000400000 */
[----:B------:R-:W-:Y:S01]  /*6590*/  @P1 IMAD.MOV.U32 R8, RZ, RZ, R10 ;  /* 0x000000ffff081224 */ /* 0x000fe200078e000a */
[----:B------:R-:W-:Y:S01]  /*65a0*/  F2FP.BF16.F32.PACK_AB R37, RZ, R37 ;  /* 0x00000025ff25723e */ /* 0x000fe200000010ff */
[----:B------:R-:W-:Y:S01]  /*65b0*/  @P1 IMAD.MOV.U32 R9, RZ, RZ, R11 ;  /* 0x000000ffff091224 */ /* 0x000fe200078e000b */
[----:B------:R0:W-:Y:S01]  /*65c0*/  @P2 STG.E.U16 desc[UR54][R6.64+0x20], R82 ;  /* 0x0000205206002986 */ /* 0x0001e2000c101536 */
[C---:B------:R-:W-:Y:S02]  /*65d0*/  ISETP.GT.AND P2, PT, R4.reuse, 0x18, P0 ;  /* 0x000000180400780c */ /* 0x040fe40000744270 */
[----:B------:R-:W-:Y:S02]  /*65e0*/  ISETP.GT.AND P0, PT, R4, 0x19, P0 ;  /* 0x000000190400780c */ /* 0x000fe40000704270 */
[----:B------:R-:W-:Y:S02]  /*65f0*/  F2FP.BF16.F32.PACK_AB R38, RZ, R38 ;  /* 0x00000026ff26723e */ /* 0x000fe400000010ff */
[----:B------:R-:W-:Y:S01]  /*6600*/  F2FP.BF16.F32.PACK_AB R39, RZ, R39 ;  /* 0x00000027ff27723e */ /* 0x000fe200000010ff */
[----:B0-----:R-:W-:-:S02]  /*6610*/  @P3 IMAD.MOV.U32 R6, RZ, RZ, R12 ;  /* 0x000000ffff063224 */ /* 0x001fc400078e000c */
[----:B------:R-:W-:-:S05]  /*6620*/  @P3 IMAD.MOV.U32 R7, RZ, RZ, R13 ;  /* 0x000000ffff073224 */ /* 0x000fca00078e000d */
[----:B------:R0:W-:Y:S02]  /*6630*/  @P3 STG.E.U16 desc[UR54][R6.64+0x22], R83 ;  /* 0x0000225306003986 */ /* 0x0001e4000c101536 */
[----:B0-----:R-:W-:Y:S02]  /*6640*/  @P4 IMAD.MOV.U32 R6, RZ, RZ, R10 ;  /* 0x000000ffff064224 */ /* 0x001fe400078e000a */
[----:B------:R-:W-:-:S05]  /*6650*/  @P4 IMAD.MOV.U32 R7, RZ, RZ, R11 ;  /* 0x000000ffff074224 */ /* 0x000fca00078e000b */
[----:B------:R0:W-:Y:S04]  /*6660*/  @P4 STG.E.U16 desc[UR54][R6.64+0x30], R84 ;  /* 0x0000305406004986 */ /* 0x0001e8000c101536 */
[----:B------:R1:W-:Y:S01]  /*6670*/  @P1 STG.E.U16 desc[UR54][R8.64+0x32], R85 ;  /* 0x0000325508001986 */ /* 0x0003e2000c101536 */
[----:B------:R-:W-:-:S04]  /*6680*/  ISETP.GT.AND P1, PT, R3, 0x80, PT ;  /* 0x000000800300780c */ /* 0x000fc80003f24270 */
[----:B------:R-:W-:Y:S02]  /*6690*/  ISETP.GT.AND P3, PT, R4, RZ, P1 ;  /* 0x000000ff0400720c */ /* 0x000fe40000f64270 */
[----:B0-----:R-:W-:Y:S01]  /*66a0*/  IADD3 R6, P4, R10, UR39, RZ ;  /* 0x000000270a067c10 */ /* 0x001fe2000ff9e0ff */
[----:B-1----:R-:W-:-:S03]  /*66b0*/  @P2 IMAD.MOV.U32 R8, RZ, RZ, R12 ;  /* 0x000000ffff082224 */ /* 0x002fc600078e000c */
[----:B------:R-:W-:Y:S01]  /*66c0*/  IADD3.X R7, R11, UR38, RZ, P4, !PT ;  /* 0x000000260b077c10 */ /* 0x000fe2000a7fe4ff */
[----:B------:R-:W-:Y:S01]  /*66d0*/  @P2 IMAD.MOV.U32 R9, RZ, RZ, R13 ;  /* 0x000000ffff092224 */ /* 0x000fe200078e000d */
[----:B------:R-:W-:-:S04]  /*66e0*/  IADD3 R20, P4, R12, UR40, RZ ;  /* 0x000000280c147c10 */ /* 0x000fc8000ff9e0ff */
[----:B------:R0:W-:Y:S01]  /*66f0*/  @P2 STG.E.U16 desc[UR54][R8.64+0x30], R86 ;  /* 0x0000305608002986 */ /* 0x0001e2000c101536 */
[----:B------:R-:W-:Y:S02]  /*6700*/  ISETP.GT.AND P2, PT, R4, 0x1, P1 ;  /* 0x000000010400780c */ /* 0x000fe40000f44270 */
[----:B------:R-:W-:Y:S01]  /*6710*/  IADD3.X R21, R13, UR38, RZ, P4, !PT ;  /* 0x000000260d157c10 */ /* 0x000fe2000a7fe4ff */
[----:B------:R-:W-:Y:S01]  /*6720*/  @P0 STG.E.U16 desc[UR54][R12.64+0x32], R87 ;  /* 0x000032570c000986 */ /* 0x000fe2000c101536 */
[----:B------:R-:W-:-:S03]  /*6730*/  ISETP.GT.AND P0, PT, R3, 0x88, PT ;  /* 0x000000880300780c */ /* 0x000fc60003f04270 */
[----:B------:R-:W-:Y:S01]  /*6740*/  @P3 STG.E.U16 desc[UR54][R6.64], R56 ;  /* 0x0000003806003986 */ /* 0x000fe2000c101536 */
[----:B------:R-:W-:Y:S02]  /*6750*/  ISETP.GT.AND P3, PT, R4, 0x1, P0 ;  /* 0x000000010400780c */ /* 0x000fe40000764270 */
[----:B0-----:R-:W-:-:S03]  /*6760*/  IADD3 R8, P5, R12, UR39, RZ ;  /* 0x000000270c087c10 */ /* 0x001fc6000ffbe0ff */
[----:B------:R0:W-:Y:S01]  /*6770*/  @P2 STG.E.U16 desc[UR54][R14.64], R57 ;  /* 0x000000390e002986 */ /* 0x0001e2000c101536 */
[C---:B------:R-:W-:Y:S02]  /*6780*/  ISETP.GT.AND P2, PT, R4.reuse, RZ, P0 ;  /* 0x000000ff0400720c */ /* 0x040fe40000744270 */
[----:B------:R-:W-:Y:S02]  /*6790*/  IADD3.X R9, R13, UR38, RZ, P5, !PT ;  /* 0x000000260d097c10 */ /* 0x000fe4000affe4ff */
[----:B------:R-:W-:Y:S02]  /*67a0*/  ISETP.GT.AND P5, PT, R4, 0x8, P1 ;  /* 0x000000080400780c */ /* 0x000fe40000fa4270 */
[----:B0-----:R-:W-:-:S07]  /*67b0*/  IADD3 R14, P4, R10, UR41, RZ ;  /* 0x000000290a0e7c10 */ /* 0x001fce000ff9e0ff */
[----:B------:R-:W-:Y:S01]  /*67c0*/  @P2 STG.E.U16 desc[UR54][R8.64], R5 ;  /* 0x0000000508002986 */ /* 0x000fe2000c101536 */
[C---:B------:R-:W-:Y:S02]  /*67d0*/  ISETP.GT.AND P2, PT, R4.reuse, 0x8, P0 ;  /* 0x000000080400780c */ /* 0x040fe40000744270 */
[C---:B------:R-:W-:Y:S01]  /*67e0*/  IADD3.X R15, R11.reuse, UR38, RZ, P4, !PT ;  /* 0x000000260b0f7c10 */ /* 0x040fe2000a7fe4ff */
[----:B------:R0:W-:Y:S01]  /*67f0*/  @P3 STG.E.U16 desc[UR54][R20.64], R59 ;  /* 0x0000003b14003986 */ /* 0x0001e2000c101536 */
[----:B------:R-:W-:Y:S02]  /*6800*/  ISETP.GT.AND P3, PT, R4, 0x9, P1 ;  /* 0x000000090400780c */ /* 0x000fe40000f64270 */
[----:B------:R-:W-:Y:S01]  /*6810*/  IADD3 R56, P4, R10, UR42, RZ ;  /* 0x0000002a0a387c10 */ /* 0x000fe2000ff9e0ff */
[----:B------:R1:W-:Y:S01]  /*6820*/  @P5 STG.E.U16 desc[UR54][R14.64], R60 ;  /* 0x0000003c0e005986 */ /* 0x0003e2000c101536 */
[----:B------:R-:W-:Y:S02]  /*6830*/  IADD3 R58, P5, R12, UR41, RZ ;  /* 0x000000290c3a7c10 */ /* 0x000fe4000ffbe0ff */
[----:B------:R-:W-:-:S02]  /*6840*/  IADD3.X R57, R11, UR38, RZ, P4, !PT ;  /* 0x000000260b397c10 */ /* 0x000fc4000a7fe4ff */
[----:B------:R-:W-:Y:S02]  /*6850*/  ISETP.GT.AND P4, PT, R4, 0x9, P0 ;  /* 0x000000090400780c */ /* 0x000fe40000784270 */
[----:B0-----:R-:W-:-:S03]  /*6860*/  IADD3.X R59, R13, UR38, RZ, P5, !PT ;  /* 0x000000260d3b7c10 */ /* 0x001fc6000affe4ff */
[----:B------:R0:W-:Y:S01]  /*6870*/  @P3 STG.E.U16 desc[UR54][R56.64], R61 ;  /* 0x0000003d38003986 */ /* 0x0001e2000c101536 */
[----:B------:R-:W-:Y:S02]  /*6880*/  ISETP.GT.AND P3, PT, R4, 0x11, P1 ;  /* 0x000000110400780c */ /* 0x000fe40000f64270 */
[----:B-1----:R-:W-:Y:S01]  /*6890*/  IADD3 R14, P5, R12, UR42, RZ ;  /* 0x0000002a0c0e7c10 */ /* 0x002fe2000ffbe0ff */
[----:B------:R-:W-:Y:S01]  /*68a0*/  @P2 STG.E.U16 desc[UR54][R58.64], R62 ;  /* 0x0000003e3a002986 */ /* 0x000fe2000c101536 */
[----:B------:R-:W-:Y:S02]  /*68b0*/  ISETP.GT.AND P2, PT, R4, 0x10, P1 ;  /* 0x000000100400780c */ /* 0x000fe40000f44270 */
[----:B------:R-:W-:Y:S02]  /*68c0*/  IADD3.X R15, R13, UR38, RZ, P5, !PT ;  /* 0x000000260d0f7c10 */ /* 0x000fe4000affe4ff */
[----:B------:R-:W-:-:S03]  /*68d0*/  IADD3 R20, P5, R10, UR43, RZ ;  /* 0x0000002b0a147c10 */ /* 0x000fc6000ffbe0ff */
[----:B------:R1:W-:Y:S01]  /*68e0*/  @P4 STG.E.U16 desc[UR54][R14.64], R63 ;  /* 0x0000003f0e004986 */ /* 0x0003e2000c101536 */
[----:B------:R-:W-:Y:S02]  /*68f0*/  IADD3 R60, P4, R10, UR44, RZ ;  /* 0x0000002c0a3c7c10 */ /* 0x000fe4000ff9e0ff */
[C---:B------:R-:W-:Y:S02]  /*6900*/  IADD3.X R21, R11.reuse, UR38, RZ, P5, !PT ;  /* 0x000000260b157c10 */ /* 0x040fe4000affe4ff */
[C---:B------:R-:W-:Y:S02]  /*6910*/  ISETP.GT.AND P5, PT, R4.reuse, 0x10, P0 ;  /* 0x000000100400780c */ /* 0x040fe400007a4270 */
[----:B0-----:R-:W-:Y:S01]  /*6920*/  IADD3.X R61, R11, UR38, RZ, P4, !PT ;  /* 0x000000260b3d7c10 */ /* 0x001fe2000a7fe4ff */
[----:B------:R0:W-:Y:S01]  /*6930*/  @P2 STG.E.U16 desc[UR54][R20.64], R64 ;  /* 0x0000004014002986 */ /* 0x0001e2000c101536 */
[C---:B------:R-:W-:Y:S02]  /*6940*/  ISETP.GT.AND P2, PT, R4.reuse, 0x18, P1 ;  /* 0x000000180400780c */ /* 0x040fe40000f44270 */
[----:B------:R-:W-:Y:S01]  /*6950*/  ISETP.GT.AND P1, PT, R4, 0x19, P1 ;  /* 0x000000190400780c */ /* 0x000fe20000f24270 */
[----:B------:R-:W-:Y:S01]  /*6960*/  @P3 STG.E.U16 desc[UR54][R60.64], R65 ;  /* 0x000000413c003986 */ /* 0x000fe2000c101536 */
[----:B-1----:R-:W-:-:S02]  /*6970*/  IADD3 R14, P4, R12, UR43, RZ ;  /* 0x0000002b0c0e7c10 */ /* 0x002fc4000ff9e0ff */
[----:B------:R-:W-:Y:S02]  /*6980*/  ISETP.GT.AND P3, PT, R4, 0x11, P0 ;  /* 0x000000110400780c */ /* 0x000fe40000764270 */
[----:B------:R-:W-:Y:S02]  /*6990*/  IADD3.X R15, R13, UR38, RZ, P4, !PT ;  /* 0x000000260d0f7c10 */ /* 0x000fe4000a7fe4ff */
[----:B------:R-:W-:-:S03]  /*69a0*/  IADD3 R56, P4, R12, UR44, RZ ;  /* 0x0000002c0c387c10 */ /* 0x000fc6000ff9e0ff */
[----:B------:R1:W-:Y:S01]  /*69b0*/  @P5 STG.E.U16 desc[UR54][R14.64], R66 ;  /* 0x000000420e005986 */ /* 0x0003e2000c101536 */
[C---:B0-----:R-:W-:Y:S02]  /*69c0*/  IADD3 R20, P5, R10.reuse, UR45, RZ ;  /* 0x0000002d0a147c10 */ /* 0x041fe4000ffbe0ff */
[----:B------:R-:W-:Y:S02]  /*69d0*/  IADD3.X R57, R13, UR38, RZ, P4, !PT ;  /* 0x000000260d397c10 */ /* 0x000fe4000a7fe4ff */
[----:B------:R-:W-:Y:S02]  /*69e0*/  IADD3 R10, P4, R10, UR46, RZ ;  /* 0x0000002e0a0a7c10 */ /* 0x000fe4000ff9e0ff */
[C---:B------:R-:W-:Y:S01]  /*69f0*/  IADD3.X R21, R11.reuse, UR38, RZ, P5, !PT ;  /* 0x000000260b157c10 */ /* 0x040fe2000affe4ff */
[----:B------:R-:W-:Y:S01]  /*6a00*/  @P3 STG.E.U16 desc[UR54][R56.64], R67 ;  /* 0x0000004338003986 */ /* 0x000fe2000c101536 */
[----:B------:R-:W-:Y:S02]  /*6a10*/  IADD3.X R11, R11, UR38, RZ, P4, !PT ;  /* 0x000000260b0b7c10 */ /* 0x000fe4000a7fe4ff */
[----:B------:R-:W-:Y:S01]  /*6a20*/  ISETP.GT.AND P3, PT, R3, 0x100, PT ;  /* 0x000001000300780c */ /* 0x000fe20003f64270 */
[----:B------:R-:W-:Y:S01]  /*6a30*/  @P2 STG.E.U16 desc[UR54][R20.64], R68 ;  /* 0x0000004414002986 */ /* 0x000fe2000c101536 */
[----:B-1----:R-:W-:-:S02]  /*6a40*/  IADD3 R14, P2, R12, UR45, RZ ;  /* 0x0000002d0c0e7c10 */ /* 0x002fc4000ff5e0ff */
[----:B------:R-:W-:Y:S01]  /*6a50*/  IADD3 R12, P5, R12, UR46, RZ ;  /* 0x0000002e0c0c7c10 */ /* 0x000fe2000ffbe0ff */
[----:B------:R0:W-:Y:S01]  /*6a60*/  @P1 STG.E.U16 desc[UR54][R10.64], R69 ;  /* 0x000000450a001986 */ /* 0x0001e2000c101536 */
[C---:B------:R-:W-:Y:S02]  /*6a70*/  ISETP.GT.AND P1, PT, R4.reuse, 0x18, P0 ;  /* 0x000000180400780c */ /* 0x040fe40000724270 */
[C---:B------:R-:W-:Y:S02]  /*6a80*/  ISETP.GT.AND P0, PT, R4.reuse, 0x19, P0 ;  /* 0x000000190400780c */ /* 0x040fe40000704270 */
[C---:B------:R-:W-:Y:S02]  /*6a90*/  IADD3.X R15, R13.reuse, UR38, RZ, P2, !PT ;  /* 0x000000260d0f7c10 */ /* 0x040fe400097fe4ff */
[----:B------:R-:W-:Y:S02]  /*6aa0*/  ISETP.GT.AND P4, PT, R4, RZ, P3 ;  /* 0x000000ff0400720c */ /* 0x000fe40001f84270 */
[----:B------:R-:W-:-:S02]  /*6ab0*/  IADD3.X R13, R13, UR38, RZ, P5, !PT ;  /* 0x000000260d0d7c10 */ /* 0x000fc4000affe4ff */
[----:B------:R-:W-:-:S03]  /*6ac0*/  ISETP.GT.AND P2, PT, R3, 0x108, PT ;  /* 0x000001080300780c */ /* 0x000fc60003f44270 */
[----:B------:R1:W-:Y:S01]  /*6ad0*/  @P1 STG.E.U16 desc[UR54][R14.64], R70 ;  /* 0x000000460e001986 */ /* 0x0003e2000c101536 */
[----:B0-----:R-:W-:-:S03]  /*6ae0*/  IADD3 R10, P1, R6, UR39, RZ ;  /* 0x00000027060a7c10 */ /* 0x001fc6000ff3e0ff */
[----:B------:R0:W-:Y:S01]  /*6af0*/  @P0 STG.E.U16 desc[UR54][R12.64], R71 ;  /* 0x000000470c000986 */ /* 0x0001e2000c101536 */
[----:B------:R-:W-:Y:S02]  /*6b00*/  IADD3.X R11, R7, UR38, RZ, P1, !PT ;  /* 0x00000026070b7c10 */ /* 0x000fe40008ffe4ff */
[C---:B------:R-:W-:Y:S02]  /*6b10*/  ISETP.GT.AND P0, PT, R4.reuse, 0x1, P3 ;  /* 0x000000010400780c */ /* 0x040fe40001f04270 */
[----:B------:R-:W-:Y:S01]  /*6b20*/  ISETP.GT.AND P1, PT, R4, RZ, P2 ;  /* 0x000000ff0400720c */ /* 0x000fe20001724270 */
[----:B------:R2:W-:Y:S01]  /*6b30*/  @P4 STG.E.U16 desc[UR54][R10.64], R40 ;  /* 0x000000280a004986 */ /* 0x0005e2000c101536 */
[----:B-1----:R-:W-:-:S04]  /*6b40*/  IADD3 R14, P4, R6, UR40, RZ ;  /* 0x00000028060e7c10 */ /* 0x002fc8000ff9e0ff */
[----:B------:R-:W-:Y:S02]  /*6b50*/  IADD3.X R15, R7, UR38, RZ, P4, !PT ;  /* 0x00000026070f7c10 */ /* 0x000fe4000a7fe4ff */
[----:B0-----:R-:W-:Y:S02]  /*6b60*/  IADD3 R12, P5, R8, UR39, RZ ;  /* 0x00000027080c7c10 */ /* 0x001fe4000ffbe0ff */
[----:B------:R-:W-:Y:S01]  /*6b70*/  ISETP.GT.AND P4, PT, R4, 0x1, P2 ;  /* 0x000000010400780c */ /* 0x000fe20001784270 */
[----:B------:R0:W-:Y:S01]  /*6b80*/  @P0 STG.E.U16 desc[UR54][R14.64], R41 ;  /* 0x000000290e000986 */ /* 0x0001e2000c101536 */
[----:B------:R-:W-:Y:S02]  /*6b90*/  IADD3 R20, P0, R8, UR40, RZ ;  /* 0x0000002808147c10 */ /* 0x000fe4000ff1e0ff */
[C---:B------:R-:W-:Y:S02]  /*6ba0*/  IADD3.X R13, R9.reuse, UR38, RZ, P5, !PT ;  /* 0x00000026090d7c10 */ /* 0x040fe4000affe4ff */
[----:B------:R-:W-:-:S02]  /*6bb0*/  IADD3.X R21, R9, UR38, RZ, P0, !PT ;  /* 0x0000002609157c10 */ /* 0x000fc400087fe4ff */
[----:B------:R-:W-:Y:S01]  /*6bc0*/  ISETP.GT.AND P0, PT, R4, 0x8, P3 ;  /* 0x000000080400780c */ /* 0x000fe20001f04270 */
[----:B------:R-:W-:Y:S01]  /*6bd0*/  @P1 STG.E.U16 desc[UR54][R12.64], R42 ;  /* 0x0000002a0c001986 */ /* 0x000fe2000c101536 */
[C---:B--2---:R-:W-:Y:S02]  /*6be0*/  IADD3 R40, P5, R6.reuse, UR42, RZ ;  /* 0x0000002a06287c10 */ /* 0x044fe4000ffbe0ff */
[----:B0-----:R-:W-:Y:S01]  /*6bf0*/  IADD3 R14, P1, R6, UR41, RZ ;  /* 0x00000029060e7c10 */ /* 0x001fe2000ff3e0ff */
[----:B------:R0:W-:Y:S01]  /*6c00*/  @P4 STG.E.U16 desc[UR54][R20.64], R43 ;  /* 0x0000002b14004986 */ /* 0x0001e2000c101536 */
[C---:B------:R-:W-:Y:S02]  /*6c10*/  ISETP.GT.AND P4, PT, R4.reuse, 0x9, P3 ;  /* 0x000000090400780c */ /* 0x040fe40001f84270 */
[----:B------:R-:W-:Y:S02]  /*6c20*/  IADD3.X R15, R7, UR38, RZ, P1, !PT ;  /* 0x00000026070f7c10 */ /* 0x000fe40008ffe4ff */
[----:B------:R-:W-:-:S02]  /*6c30*/  ISETP.GT.AND P1, PT, R4, 0x8, P2 ;  /* 0x000000080400780c */ /* 0x000fc40001724270 */
[----:B------:R-:W-:Y:S01]  /*6c40*/  IADD3.X R41, R7, UR38, RZ, P5, !PT ;  /* 0x0000002607297c10 */ /* 0x000fe2000affe4ff */
[----:B------:R1:W-:Y:S01]  /*6c50*/  @P0 STG.E.U16 desc[UR54][R14.64], R44 ;  /* 0x0000002c0e000986 */ /* 0x0003e2000c101536 */
[----:B0-----:R-:W-:-:S05]  /*6c60*/  IADD3 R20, P0, R8, UR41, RZ ;  /* 0x0000002908147c10 */ /* 0x001fca000ff1e0ff */
[----:B------:R0:W-:Y:S01]  /*6c70*/  @P4 STG.E.U16 desc[UR54][R40.64], R45 ;  /* 0x0000002d28004986 */ /* 0x0001e2000c101536 */
[C---:B------:R-:W-:Y:S02]  /*6c80*/  ISETP.GT.AND P4, PT, R4.reuse, 0x10, P3 ;  /* 0x000000100400780c */ /* 0x040fe40001f84270 */
[----:B------:R-:W-:Y:S02]  /*6c90*/  IADD3.X R21, R9, UR38, RZ, P0, !PT ;  /* 0x0000002609157c10 */ /* 0x000fe400087fe4ff */
[----:B------:R-:W-:-:S03]  /*6ca0*/  ISETP.GT.AND P0, PT, R4, 0x9, P2 ;  /* 0x000000090400780c */ /* 0x000fc60001704270 */
[----:B------:R2:W-:Y:S01]  /*6cb0*/  @P1 STG.E.U16 desc[UR54][R20.64], R46 ;  /* 0x0000002e14001986 */ /* 0x0005e2000c101536 */
[----:B-1----:R-:W-:Y:S02]  /*6cc0*/  IADD3 R14, P1, R8, UR42, RZ ;  /* 0x0000002a080e7c10 */ /* 0x002fe4000ff3e0ff */
[----:B0-----:R-:W-:Y:S02]  /*6cd0*/  IADD3 R40, P5, R6, UR43, RZ ;  /* 0x0000002b06287c10 */ /* 0x001fe4000ffbe0ff */
[----:B------:R-:W-:Y:S02]  /*6ce0*/  IADD3.X R15, R9, UR38, RZ, P1, !PT ;  /* 0x00000026090f7c10 */ /* 0x000fe40008ffe4ff */
[----:B------:R-:W-:Y:S02]  /*6cf0*/  ISETP.GT.AND P1, PT, R4, 0x11, P3 ;  /* 0x000000110400780c */ /* 0x000fe40001f24270 */
[----:B------:R-:W-:Y:S01]  /*6d00*/  IADD3.X R41, R7, UR38, RZ, P5, !PT ;  /* 0x0000002607297c10 */ /* 0x000fe2000affe4ff */
[----:B------:R0:W-:Y:S01]  /*6d10*/  @P0 STG.E.U16 desc[UR54][R14.64], R47 ;  /* 0x0000002f0e000986 */ /* 0x0001e2000c101536 */
[----:B--2---:R-:W-:-:S03]  /*6d20*/  IADD3 R20, P0, R6, UR44, RZ ;  /* 0x0000002c06147c10 */ /* 0x004fc6000ff1e0ff */
[----:B------:R1:W-:Y:S01]  /*6d30*/  @P4 STG.E.U16 desc[UR54][R40.64], R48 ;  /* 0x0000003028004986 */ /* 0x0003e2000c101536 */
[----:B------:R-:W-:Y:S02]  /*6d40*/  IADD3.X R21, R7, UR38, RZ, P0, !PT ;  /* 0x0000002607157c10 */ /* 0x000fe400087fe4ff */
[----:B------:R-:W-:-:S03]  /*6d50*/  ISETP.GT.AND P0, PT, R4, 0x10, P2 ;  /* 0x000000100400780c */ /* 0x000fc60001704270 */
[----:B------:R2:W-:Y:S01]  /*6d60*/  @P1 STG.E.U16 desc[UR54][R20.64], R49 ;  /* 0x0000003114001986 */ /* 0x0005e2000c101536 */
[----:B------:R-:W-:Y:S02]  /*6d70*/  ISETP.GT.AND P1, PT, R4, 0x11, P2 ;  /* 0x000000110400780c */ /* 0x000fe40001724270 */
[C---:B0-----:R-:W-:Y:S02]  /*6d80*/  IADD3 R14, P4, R8.reuse, UR43, RZ ;  /* 0x0000002b080e7c10 */ /* 0x041fe4000ff9e0ff */
[----:B-1----:R-:W-:Y:S02]  /*6d90*/  IADD3 R40, P5, R8, UR44, RZ ;  /* 0x0000002c08287c10 */ /* 0x002fe4000ffbe0ff */
[C---:B------:R-:W-:Y:S02]  /*6da0*/  IADD3.X R15, R9.reuse, UR38, RZ, P4, !PT ;  /* 0x00000026090f7c10 */ /* 0x040fe4000a7fe4ff */
[----:B------:R-:W-:Y:S02]  /*6db0*/  ISETP.GT.AND P4, PT, R4, 0x18, P3 ;  /* 0x000000180400780c */ /* 0x000fe40001f84270 */
[----:B------:R-:W-:Y:S01]  /*6dc0*/  IADD3.X R41, R9, UR38, RZ, P5, !PT ;  /* 0x0000002609297c10 */ /* 0x000fe2000affe4ff */
[----:B------:R0:W-:Y:S01]  /*6dd0*/  @P0 STG.E.U16 desc[UR54][R14.64], R50 ;  /* 0x000000320e000986 */ /* 0x0001e2000c101536 */
[----:B--2---:R-:W-:-:S02]  /*6de0*/  IADD3 R20, P5, R6, UR45, RZ ;  /* 0x0000002d06147c10 */ /* 0x004fc4000ffbe0ff */
[----:B------:R-:W-:Y:S01]  /*6df0*/  ISETP.GT.AND P3, PT, R4, 0x19, P3 ;  /* 0x000000190400780c */ /* 0x000fe20001f64270 */
[----:B------:R-:W-:Y:S01]  /*6e00*/  @P1 STG.E.U16 desc[UR54][R40.64], R51 ;  /* 0x0000003328001986 */ /* 0x000fe2000c101536 */
[----:B------:R-:W-:Y:S02]  /*6e10*/  IADD3.X R21, R7, UR38, RZ, P5, !PT ;  /* 0x0000002607157c10 */ /* 0x000fe4000affe4ff */
[----:B------:R-:W-:Y:S02]  /*6e20*/  IADD3 R6, P5, R6, UR46, RZ ;  /* 0x0000002e06067c10 */ /* 0x000fe4000ffbe0ff */
[----:B------:R-:W-:Y:S01]  /*6e30*/  ISETP.GT.AND P1, PT, R3, 0x180, PT ;  /* 0x000001800300780c */ /* 0x000fe20003f24270 */
[----:B------:R1:W-:Y:S01]  /*6e40*/  @P4 STG.E.U16 desc[UR54][R20.64], R52 ;  /* 0x0000003414004986 */ /* 0x0003e2000c101536 */
[----:B------:R-:W-:Y:S02]  /*6e50*/  ISETP.GT.AND P4, PT, R4, 0x18, P2 ;  /* 0x000000180400780c */ /* 0x000fe40001784270 */
[----:B------:R-:W-:-:S02]  /*6e60*/  IADD3.X R7, R7, UR38, RZ, P5, !PT ;  /* 0x0000002607077c10 */ /* 0x000fc4000affe4ff */
[----:B0-----:R-:W-:Y:S02]  /*6e70*/  IADD3 R14, P5, R8, UR45, RZ ;  /* 0x0000002d080e7c10 */ /* 0x001fe4000ffbe0ff */
[----:B------:R-:W-:Y:S01]  /*6e80*/  ISETP.GT.AND P2, PT, R4, 0x19, P2 ;  /* 0x000000190400780c */ /* 0x000fe20001744270 */
[----:B------:R0:W-:Y:S01]  /*6e90*/  @P3 STG.E.U16 desc[UR54][R6.64], R53 ;  /* 0x0000003506003986 */ /* 0x0001e2000c101536 */
[----:B------:R-:W-:Y:S02]  /*6ea0*/  IADD3.X R15, R9, UR38, RZ, P5, !PT ;  /* 0x00000026090f7c10 */ /* 0x000fe4000affe4ff */
[----:B------:R-:W-:Y:S02]  /*6eb0*/  IADD3 R8, P3, R8, UR46, RZ ;  /* 0x0000002e08087c10 */ /* 0x000fe4000ff7e0ff */
[----:B-1----:R-:W-:Y:S01]  /*6ec0*/  IADD3 R20, P5, R10, UR39, RZ ;  /* 0x000000270a147c10 */ /* 0x002fe2000ffbe0ff */
[----:B------:R1:W-:Y:S01]  /*6ed0*/  @P4 STG.E.U16 desc[UR54][R14.64], R54 ;  /* 0x000000360e004986 */ /* 0x0003e2000c101536 */
[----:B------:R-:W-:-:S02]  /*6ee0*/  ISETP.GT.AND P4, PT, R4, RZ, P1 ;  /* 0x000000ff0400720c */ /* 0x000fc40000f84270 */
[----:B------:R-:W-:Y:S02]  /*6ef0*/  IADD3.X R9, R9, UR38, RZ, P3, !PT ;  /* 0x0000002609097c10 */ /* 0x000fe40009ffe4ff */
[----:B------:R-:W-:Y:S02]  /*6f00*/  ISETP.GT.AND P3, PT, R4, 0x1, P1 ;  /* 0x000000010400780c */ /* 0x000fe40000f64270 */
[----:B------:R-:W-:Y:S01]  /*6f10*/  IADD3.X R21, R11, UR38, RZ, P5, !PT ;  /* 0x000000260b157c10 */ /* 0x000fe2000affe4ff */
[----:B------:R-:W-:Y:S01]  /*6f20*/  @P2 STG.E.U16 desc[UR54][R8.64], R55 ;  /* 0x0000003708002986 */ /* 0x000fe2000c101536 */
[----:B0-----:R-:W-:Y:S02]  /*6f30*/  IADD3 R6, P5, R10, UR40, RZ ;  /* 0x000000280a067c10 */ /* 0x001fe4000ffbe0ff */
[----:B------:R-:W-:Y:S02]  /*6f40*/  ISETP.GT.AND P0, PT, R3, 0x188, PT ;  /* 0x000001880300780c */ /* 0x000fe40003f04270 */
[----:B------:R-:W-:-:S02]  /*6f50*/  PRMT R3, R24, 0x7610, R3 ;  /* 0x0000761018037816 */ /* 0x000fc40000000003 */
[----:B------:R-:W-:Y:S02]  /*6f60*/  IADD3.X R7, R11, UR38, RZ, P5, !PT ;  /* 0x000000260b077c10 */ /* 0x000fe4000affe4ff */
[----:B-1----:R-:W-:Y:S01]  /*6f70*/  IADD3 R14, P5, R12, UR39, RZ ;  /* 0x000000270c0e7c10 */ /* 0x002fe2000ffbe0ff */
[----:B------:R-:W-:Y:S01]  /*6f80*/  @P4 STG.E.U16 desc[UR54][R20.64], R3 ;  /* 0x0000000314004986 */ /* 0x000fe2000c101536 */
[----:B------:R-:W-:Y:S02]  /*6f90*/  ISETP.GT.AND P2, PT, R4, RZ, P0 ;  /* 0x000000ff0400720c */ /* 0x000fe40000744270 */
[----:B------:R-:W-:Y:S01]  /*6fa0*/  IADD3 R24, P4, R12, UR40, RZ ;  /* 0x000000280c187c10 */ /* 0x000fe2000ff9e0ff */
[----:B------:R0:W-:Y:S01]  /*6fb0*/  @P3 STG.E.U16 desc[UR54][R6.64], R25 ;  /* 0x0000001906003986 */ /* 0x0001e2000c101536 */
[----:B------:R-:W-:Y:S02]  /*6fc0*/  ISETP.GT.AND P3, PT, R4, 0x1, P0 ;  /* 0x000000010400780c */ /* 0x000fe40000764270 */
[----:B------:R-:W-:-:S02]  /*6fd0*/  IADD3.X R15, R13, UR38, RZ, P5, !PT ;  /* 0x000000260d0f7c10 */ /* 0x000fc4000affe4ff */
[----:B------:R-:W-:-:S05]  /*6fe0*/  ISETP.GT.AND P5, PT, R4, 0x8, P1 ;  /* 0x000000080400780c */ /* 0x000fca0000fa4270 */
[----:B------:R-:W-:Y:S01]  /*6ff0*/  @P2 STG.E.U16 desc[UR54][R14.64], R26 ;  /* 0x0000001a0e002986 */ /* 0x000fe2000c101536 */
[----:B------:R-:W-:Y:S02]  /*7000*/  ISETP.GT.AND P2, PT, R4, 0x8, P0 ;  /* 0x000000080400780c */ /* 0x000fe40000744270 */
[----:B0-----:R-:W-:Y:S02]  /*7010*/  IADD3.X R25, R13, UR38, RZ, P4, !PT ;  /* 0x000000260d197c10 */ /* 0x001fe4000a7fe4ff */
[----:B------:R-:W-:-:S03]  /*7020*/  IADD3 R6, P4, R10, UR41, RZ ;  /* 0x000000290a067c10 */ /* 0x000fc6000ff9e0ff */
[----:B------:R-:W-:Y:S01]  /*7030*/  @P3 STG.E.U16 desc[UR54][R24.64], R27 ;  /* 0x0000001b18003986 */ /* 0x000fe2000c101536 */
[C---:B------:R-:W-:Y:S02]  /*7040*/  IADD3.X R7, R11.reuse, UR38, RZ, P4, !PT ;  /* 0x000000260b077c10 */ /* 0x040fe4000a7fe4ff */
[----:B------:R-:W-:Y:S02]  /*7050*/  IADD3 R8, P4, R10, UR42, RZ ;  /* 0x0000002a0a087c10 */ /* 0x000fe4000ff9e0ff */
[----:B------:R-:W-:Y:S01]  /*7060*/  ISETP.GT.AND P3, PT, R4, 0x9, P1 ;  /* 0x000000090400780c */ /* 0x000fe20000f64270 */
[----:B------:R0:W-:Y:S01]  /*7070*/  @P5 STG.E.U16 desc[UR54][R6.64], R28 ;  /* 0x0000001c06005986 */ /* 0x0001e2000c101536 */
[----:B------:R-:W-:Y:S02]  /*7080*/  IADD3.X R9, R11, UR38, RZ, P4, !PT ;  /* 0x000000260b097c10 */ /* 0x000fe4000a7fe4ff */
[----:B------:R-:W-:Y:S02]  /*7090*/  IADD3 R20, P5, R12, UR41, RZ ;  /* 0x000000290c147c10 */ /* 0x000fe4000ffbe0ff */
[----:B------:R-:W-:-:S02]  /*70a0*/  ISETP.GT.AND P4, PT, R4, 0x9, P0 ;  /* 0x000000090400780c */ /* 0x000fc40000784270 */
[----:B------:R-:W-:Y:S02]  /*70b0*/  IADD3.X R21, R13, UR38, RZ, P5, !PT ;  /* 0x000000260d157c10 */ /* 0x000fe4000affe4ff */
[----:B0-----:R-:W-:-:S03]  /*70c0*/  IADD3 R6, P5, R12, UR42, RZ ;  /* 0x0000002a0c067c10 */ /* 0x001fc6000ffbe0ff */
[----:B------:R-:W-:Y:S01]  /*70d0*/  @P3 STG.E.U16 desc[UR54][R8.64], R29 ;  /* 0x0000001d08003986 */ /* 0x000fe2000c101536 */
[----:B------:R-:W-:Y:S02]  /*70e0*/  ISETP.GT.AND P3, PT, R4, 0x11, P1 ;  /* 0x000000110400780c */ /* 0x000fe40000f64270 */
[----:B------:R-:W-:Y:S01]  /*70f0*/  IADD3.X R7, R13, UR38, RZ, P5, !PT ;  /* 0x000000260d077c10 */ /* 0x000fe2000affe4ff */
[----:B------:R-:W-:Y:S01]  /*7100*/  @P2 STG.E.U16 desc[UR54][R20.64], R30 ;  /* 0x0000001e14002986 */ /* 0x000fe2000c101536 */
[----:B------:R-:W-:Y:S02]  /*7110*/  IADD3 R14, P5, R10, UR43, RZ ;  /* 0x0000002b0a0e7c10 */ /* 0x000fe4000ffbe0ff */
[----:B------:R-:W-:Y:S01]  /*7120*/  ISETP.GT.AND P2, PT, R4, 0x10, P1 ;  /* 0x000000100400780c */ /* 0x000fe20000f44270 */
[----:B------:R0:W-:Y:S01]  /*7130*/  @P4 STG.E.U16 desc[UR54][R6.64], R31 ;  /* 0x0000001f06004986 */ /* 0x0001e2000c101536 */
[----:B------:R-:W-:Y:S02]  /*7140*/  IADD3 R24, P4, R10, UR44, RZ ;  /* 0x0000002c0a187c10 */ /* 0x000fe4000ff9e0ff */
[----:B------:R-:W-:-:S02]  /*7150*/  IADD3.X R15, R11, UR38, RZ, P5, !PT ;  /* 0x000000260b0f7c10 */ /* 0x000fc4000affe4ff */
[----:B------:R-:W-:Y:S02]  /*7160*/  ISETP.GT.AND P5, PT, R4, 0x10, P0 ;  /* 0x000000100400780c */ /* 0x000fe400007a4270 */
[----:B------:R-:W-:Y:S02]  /*7170*/  IADD3.X R25, R11, UR38, RZ, P4, !PT ;  /* 0x000000260b197c10 */ /* 0x000fe4000a7fe4ff */
[----:B0-----:R-:W-:-:S03]  /*7180*/  IADD3 R6, P4, R12, UR43, RZ ;  /* 0x0000002b0c067c10 */ /* 0x001fc6000ff9e0ff */
[----:B------:R-:W-:Y:S01]  /*7190*/  @P2 STG.E.U16 desc[UR54][R14.64], R32 ;  /* 0x000000200e002986 */ /* 0x000fe2000c101536 */
[C---:B------:R-:W-:Y:S02]  /*71a0*/  ISETP.GT.AND P2, PT, R4.reuse, 0x11, P0 ;  /* 0x000000110400780c */ /* 0x040fe40000744270 */
[C---:B------:R-:W-:Y:S01]  /*71b0*/  IADD3.X R7, R13.reuse, UR38, RZ, P4, !PT ;  /* 0x000000260d077c10 */ /* 0x040fe2000a7fe4ff */
[----:B------:R-:W-:Y:S01]  /*71c0*/  @P3 STG.E.U16 desc[UR54][R24.64], R33 ;  /* 0x0000002118003986 */ /* 0x000fe2000c101536 */
[----:B------:R-:W-:Y:S02]  /*71d0*/  ISETP.GT.AND P3, PT, R4, 0x18, P1 ;  /* 0x000000180400780c */ /* 0x000fe40000f64270 */
[----:B------:R-:W-:Y:S01]  /*71e0*/  IADD3 R8, P4, R12, UR44, RZ ;  /* 0x0000002c0c087c10 */ /* 0x000fe2000ff9e0ff */
[----:B------:R0:W-:Y:S01]  /*71f0*/  @P5 STG.E.U16 desc[UR54][R6.64], R34 ;  /* 0x0000002206005986 */ /* 0x0001e2000c101536 */
[----:B------:R-:W-:Y:S02]  /*7200*/  IADD3 R20, P5, R10, UR45, RZ ;  /* 0x0000002d0a147c10 */ /* 0x000fe4000ffbe0ff */
[----:B------:R-:W-:-:S02]  /*7210*/  IADD3.X R9, R13, UR38, RZ, P4, !PT ;  /* 0x000000260d097c10 */ /* 0x000fc4000a7fe4ff */
[----:B------:R-:W-:Y:S02]  /*7220*/  IADD3.X R21, R11, UR38, RZ, P5, !PT ;  /* 0x000000260b157c10 */ /* 0x000fe4000affe4ff */
[C---:B------:R-:W-:Y:S01]  /*7230*/  ISETP.GT.AND P1, PT, R4.reuse, 0x19, P1 ;  /* 0x000000190400780c */ /* 0x040fe20000f24270 */
[----:B------:R1:W-:Y:S01]  /*7240*/  @P2 STG.E.U16 desc[UR54][R8.64], R35 ;  /* 0x0000002308002986 */ /* 0x0003e2000c101536 */
[C---:B------:R-:W-:Y:S02]  /*7250*/  ISETP.GT.AND P4, PT, R4.reuse, 0x18, P0 ;  /* 0x000000180400780c */ /* 0x040fe40000784270 */
[----:B------:R-:W-:Y:S01]  /*7260*/  ISETP.GT.AND P0, PT, R4, 0x19, P0 ;  /* 0x000000190400780c */ /* 0x000fe20000704270 */
[----:B------:R1:W-:Y:S01]  /*7270*/  @P3 STG.E.U16 desc[UR54][R20.64], R36 ;  /* 0x0000002414003986 */ /* 0x0003e2000c101536 */
[----:B------:R-:W-:Y:S02]  /*7280*/  IADD3 R4, P2, R10, UR46, RZ ;  /* 0x0000002e0a047c10 */ /* 0x000fe4000ff5e0ff */
[----:B0-----:R-:W-:-:S02]  /*7290*/  IADD3 R6, P3, R12, UR45, RZ ;  /* 0x0000002d0c067c10 */ /* 0x001fc4000ff7e0ff */
[----:B------:R-:W-:Y:S02]  /*72a0*/  IADD3 R10, P5, R12, UR46, RZ ;  /* 0x0000002e0c0a7c10 */ /* 0x000fe4000ffbe0ff */
[----:B------:R-:W-:Y:S02]  /*72b0*/  IADD3.X R5, R11, UR38, RZ, P2, !PT ;  /* 0x000000260b057c10 */ /* 0x000fe400097fe4ff */
[C---:B------:R-:W-:Y:S02]  /*72c0*/  IADD3.X R7, R13.reuse, UR38, RZ, P3, !PT ;  /* 0x000000260d077c10 */ /* 0x040fe40009ffe4ff */
[----:B------:R-:W-:Y:S01]  /*72d0*/  IADD3.X R11, R13, UR38, RZ, P5, !PT ;  /* 0x000000260d0b7c10 */ /* 0x000fe2000affe4ff */
[----:B------:R1:W-:Y:S04]  /*72e0*/  @P1 STG.E.U16 desc[UR54][R4.64], R37 ;  /* 0x0000002504001986 */ /* 0x0003e8000c101536 */
[----:B------:R1:W-:Y:S04]  /*72f0*/  @P4 STG.E.U16 desc[UR54][R6.64], R38 ;  /* 0x0000002606004986 */ /* 0x0003e8000c101536 */
[----:B------:R1:W-:Y:S02]  /*7300*/  @P0 STG.E.U16 desc[UR54][R10.64], R39 ;  /* 0x000000270a000986 */ /* 0x0003e4000c101536 */
.L_x_159:
[----:B------:R-:W-:Y:S05]  /*7310*/  BSYNC B0 ;  /* 0x0000000000007941 */ /* 0x000fea0003800000 */
.L_x_33:
[----:B------:R-:W-:Y:S01]  /*7320*/  IADD3 R16, P0, R16, UR52, RZ ;  /* 0x0000003410107c10 */ /* 0x000fe2000ff1e0ff */
[----:B------:R-:W-:Y:S01]  /*7330*/  ULDC.64 UR4, c[0x0][0x650] ;  /* 0x0001940000047ab9 */ /* 0x000fe20000000a00 */
[----:B----4-:R-:W-:Y:S01]  /*7340*/  PRMT R3, RZ, 0x7610, R3 ;  /* 0x00007610ff037816 */ /* 0x010fe20000000003 */
[----:B------:R-:W-:Y:S01]  /*7350*/  IMAD.MOV.U32 R96, RZ, RZ, -0x1 ;  /* 0xffffffffff607424 */ /* 0x000fe200078e00ff */
[----:B------:R-:W-:Y:S01]  /*7360*/  IADD3.X R17, R17, UR37, RZ, P0, !PT ;  /* 0x0000002511117c10 */ /* 0x000fe200087fe4ff */
[----:B------:R-:W-:Y:S01]  /*7370*/  IMAD.MOV.U32 R97, RZ, RZ, -0x1 ;  /* 0xffffffffff617424 */ /* 0x000fe200078e00ff */
[----:B------:R-:W-:-:S04]  /*7380*/  ISETP.GE.U32.AND P0, PT, R16, UR4, PT ;  /* 0x0000000410007c0c */ /* 0x000fc8000bf06070 */
[----:B------:R-:W-:-:S13]  /*7390*/  ISETP.GE.U32.AND.EX P0, PT, R17, UR5, PT, P0 ;  /* 0x0000000511007c0c */ /* 0x000fda000bf06100 */
[----:B------:R-:W-:Y:S05]  /*73a0*/  @P0 BRA `(.L_x_160) ;  /* 0x0000000400580947 */ /* 0x000fea0003800000 */
[----:B-1----:R-:W1:Y:S01]  /*73b0*/  LDC.64 R10, c[0x0][0x628] ;  /* 0x00018a00ff0a7b82 */ /* 0x002e620000000a00 */
[----:B------:R-:W4:Y:S01]  /*73c0*/  S2R R12, SR_CTAID.X ;  /* 0x00000000000c7919 */ /* 0x000f220000002500 */
[----:B0-----:R-:W-:Y:S02]  /*73d0*/  IMAD.MOV.U32 R8, RZ, RZ, R16 ;  /* 0x000000ffff087224 */ /* 0x001fe400078e0010 */
[----:B------:R-:W-:Y:S01]  /*73e0*/  IMAD.MOV.U32 R9, RZ, RZ, R17 ;  /* 0x000000ffff097224 */ /* 0x000fe200078e0011 */
[----:B------:R-:W0:Y:S03]  /*73f0*/  S2R R20, SR_CTAID.Y ;  /* 0x0000000000147919 */ /* 0x000e260000002600 */
[----:B------:R-:W0:Y:S08]  /*7400*/  LDC R0, c[0x0][0x630] ;  /* 0x00018c00ff007b82 */ /* 0x000e300000000800 */
[----:B------:R-:W0:Y:S01]  /*7410*/  LDC.64 R14, c[0x0][0x620] ;  /* 0x00018800ff0e7b82 */ /* 0x000e220000000a00 */
[----:B-1----:R-:W-:-:S04]  /*7420*/  ISETP.NE.U32.AND P0, PT, R10, RZ, PT ;  /* 0x000000ff0a00720c */ /* 0x002fc80003f05070 */
[----:B------:R-:W-:-:S13]  /*7430*/  ISETP.NE.AND.EX P0, PT, R11, RZ, PT, P0 ;  /* 0x000000ff0b00720c */ /* 0x000fda0003f05300 */
[----:B0---4-:R-:W-:Y:S05]  /*7440*/  @!P0 BRA `(.L_x_161) ;  /* 0x0000000000288947 */ /* 0x011fea0003800000 */
        /* <DEDUP_REMOVED lines=10> */
.L_x_161:
[-CC-:B------:R-:W-:Y:S01]  /*74f0*/  SHF.R.U64 R97, R8, R0.reuse, R9.reuse ;  /* 0x0000000008617219 */ /* 0x180fe20000001209 */
[----:B------:R-:W0:Y:S01]  /*7500*/  LDC.64 R28, c[0x0][0x640] ;  /* 0x00019000ff1c7b82 */ /* 0x000e220000000a00 */
[----:B------:R-:W-:Y:S01]  /*7510*/  SHF.R.U32.HI R0, RZ, R0, R9 ;  /* 0x00000000ff007219 */ /* 0x000fe20000011609 */
[----:B------:R-:W-:Y:S01]  /*7520*/  ULDC UR4, c[0x0][0x150] ;  /* 0x0000540000047ab9 */ /* 0x000fe20000000800 */
[----:B------:R-:W-:Y:S02]  /*7530*/  IADD3 R3, P0, RZ, -R97, RZ ;  /* 0x80000061ff037210 */ /* 0x000fe40007f1e0ff */
[----:B------:R-:W-:-:S03]  /*7540*/  I2FP.F32.U32 R8, R12 ;  /* 0x0000000c00087245 */ /* 0x000fc60000201000 */
[----:B------:R-:W1:Y:S01]  /*7550*/  LDC R6, c[0x0][0x618] ;  /* 0x00018600ff067b82 */ /* 0x000e620000000800 */
[----:B------:R-:W-:Y:S02]  /*7560*/  IMAD.X R7, RZ, RZ, ~R0, P0 ;  /* 0x000000ffff077224 */ /* 0x000fe400000e0e00 */
[----:B------:R-:W-:Y:S01]  /*7570*/  FMUL R8, R8, UR4 ;  /* 0x0000000408087c20 */ /* 0x000fe20008400000 */
[----:B------:R-:W-:Y:S01]  /*7580*/  IMAD.WIDE.U32 R4, R3, R14, R16 ;  /* 0x0000000e03047225 */ /* 0x000fe200078e0010 */
[----:B------:R-:W-:-:S03]  /*7590*/  ULDC UR4, c[0x0][0x154] ;  /* 0x0000550000047ab9 */ /* 0x000fc60000000800 */
[----:B------:R-:W-:Y:S01]  /*75a0*/  IMAD R0, R7, R14, RZ ;  /* 0x0000000e07007224 */ /* 0x000fe200078e02ff */
[----:B------:R-:W4:Y:S01]  /*75b0*/  LDC R24, c[0x0][0x608] ;  /* 0x00018200ff187b82 */ /* 0x000f220000000800 */
[----:B------:R-:W2:Y:S02]  /*75c0*/  F2I.U32.TRUNC.NTZ R8, R8 ;  /* 0x0000000800087305 */ /* 0x000ea4000020f000 */
[----:B------:R-:W-:Y:S01]  /*75d0*/  IMAD R3, R3, R15, R0 ;  /* 0x0000000f03037224 */ /* 0x000fe200078e0200 */
[----:B------:R-:W-:-:S03]  /*75e0*/  I2FP.F32.U32 R0, R20 ;  /* 0x0000001400007245 */ /* 0x000fc60000201000 */
[----:B------:R-:W-:Y:S01]  /*75f0*/  IMAD.IADD R3, R5, 0x1, R3 ;  /* 0x0000000105037824 */ /* 0x000fe200078e0203 */
[----:B------:R-:W3:Y:S01]  /*7600*/  LDC R9, c[0x0][0x658] ;  /* 0x00019600ff097b82 */ /* 0x000ee20000000800 */
[----:B0-----:R-:W-:-:S04]  /*7610*/  ISETP.NE.U32.AND P0, PT, R28, RZ, PT ;  /* 0x000000ff1c00720c */ /* 0x001fc80003f05070 */
[----:B------:R-:W-:-:S03]  /*7620*/  ISETP.NE.AND.EX P0, PT, R29, RZ, PT, P0 ;  /* 0x000000ff1d00720c */ /* 0x000fc60003f05300 */
[----:B------:R-:W0:Y:S01]  /*7630*/  LDC R7, c[0x0][0x144] ;  /* 0x00005100ff077b82 */ /* 0x000e220000000800 */
[-CC-:B-1----:R-:W-:Y:S01]  /*7640*/  SHF.R.U64 R10, R4, R6.reuse, R3.reuse ;  /* 0x00000006040a7219 */ /* 0x182fe20000001203 */
[----:B--2---:R-:W-:Y:S01]  /*7650*/  IMAD.MOV R8, RZ, RZ, -R8 ;  /* 0x000000ffff087224 */ /* 0x004fe200078e0a08 */
[----:B------:R-:W-:Y:S01]  /*7660*/  SHF.R.U32.HI R3, RZ, R6, R3 ;  /* 0x00000006ff037219 */ /* 0x000fe20000011603 */
[----:B------:R-:W-:Y:S01]  /*7670*/  FMUL R6, R0, UR4 ;  /* 0x0000000400067c20 */ /* 0x000fe20008400000 */
[----:B------:R-:W-:-:S03]  /*7680*/  IMAD.MOV.U32 R4, RZ, RZ, 0x1 ;  /* 0x00000001ff047424 */ /* 0x000fc600078e00ff */
[----:B------:R-:W1:Y:S01]  /*7690*/  LDC R21, c[0x0][0x148] ;  /* 0x00005200ff157b82 */ /* 0x000e620000000800 */
[----:B------:R2:W0:Y:S01]  /*76a0*/  F2I.U32.TRUNC.NTZ R14, R6 ;  /* 0x00000006000e7305 */ /* 0x000422000020f000 */
[-CC-:B----4-:R-:W-:Y:S02]  /*76b0*/  SHF.R.U64 R13, R10, R24.reuse, R3.reuse ;  /* 0x000000180a0d7219 */ /* 0x190fe40000001203 */
[----:B------:R-:W-:-:S04]  /*76c0*/  SHF.R.U32.HI R0, RZ, R24, R3 ;  /* 0x00000018ff007219 */ /* 0x000fc80000011603 */
[----:B------:R-:W4:Y:S01]  /*76d0*/  LDC R25, c[0x0][0x600] ;  /* 0x00018000ff197b82 */ /* 0x000f220000000800 */
[-CC-:B---3--:R-:W-:Y:S02]  /*76e0*/  SHF.R.U64 R15, R13, R9.reuse, R0.reuse ;  /* 0x000000090d0f7219 */ /* 0x188fe40000001200 */
[----:B------:R-:W-:-:S05]  /*76f0*/  SHF.R.U32.HI R5, RZ, R9, R0 ;  /* 0x00000009ff057219 */ /* 0x000fca0000011600 */
[----:B------:R-:W3:Y:S01]  /*7700*/  LDC R26, c[0x0][0x648] ;  /* 0x00019200ff1a7b82 */ /* 0x000ee20000000800 */
[----:B0-----:R-:W-:Y:S01]  /*7710*/  IMAD R27, R7, R8, R12 ;  /* 0x00000008071b7224 */ /* 0x001fe200078e020c */
[----:B------:R-:W-:Y:S01]  /*7720*/  SHF.L.U32 R12, R4, R9, RZ ;  /* 0x00000009040c7219 */ /* 0x000fe200000006ff */
[----:B------:R-:W-:-:S05]  /*7730*/  IMAD.MOV.U32 R4, RZ, RZ, R15 ;  /* 0x000000ffff047224 */ /* 0x000fca00078e000f */
[----:B------:R-:W0:Y:S08]  /*7740*/  LDC R30, c[0x0][0x638] ;  /* 0x00018e00ff1e7b82 */ /* 0x000e300000000800 */
[----:B------:R-:W0:Y:S01]  /*7750*/  LDC R31, c[0x0][0x610] ;  /* 0x00018400ff1f7b82 */ /* 0x000e220000000800 */
[----:B-12-4-:R-:W-:Y:S05]  /*7760*/  @!P0 BRA `(.L_x_162) ;  /* 0x0000000000288947 */ /* 0x016fea0003800000 */
[----:B------:R-:W1:Y:S02]  /*7770*/  LDC R0, c[0x0][0x64c] ;  /* 0x00019300ff007b82 */ /* 0x000e640000000800 */
[----:B-1----:R-:W-:-:S05]  /*7780*/  IADD3 R3, P0, R15, R0, RZ ;  /* 0x000000000f037210 */ /* 0x002fca0007f1e0ff */
        /* <DEDUP_REMOVED lines=8> */
.L_x_162:
[----:B------:R-:W-:Y:S01]  /*7810*/  ISETP.NE.AND P0, PT, R2, 0x1, PT ;  /* 0x000000010200780c */ /* 0x000fe20003f05270 */
[----:B------:R-:W-:Y:S01]  /*7820*/  IMAD.MOV R14, RZ, RZ, -R14 ;  /* 0x000000ffff0e7224 */ /* 0x000fe200078e0a0e */
[----:B---3--:R-:W-:Y:S01]  /*7830*/  SHF.R.U64 R3, R4, R26, R5 ;  /* 0x0000001a04037219 */ /* 0x008fe20000001205 */
[----:B------:R-:W-:Y:S01]  /*7840*/  VIADD R5, R25, 0xffffffff ;  /* 0xffffffff19057836 */ /* 0x000fe20000000000 */
[----:B------:R-:W-:-:S03]  /*7850*/  LOP3.LUT R0, R13, R94, RZ, 0xc0, !PT ;  /* 0x0000005e0d007212 */ /* 0x000fc600078ec0ff */
[----:B------:R-:W-:Y:S01]  /*7860*/  IMAD.MOV R4, RZ, RZ, -R3 ;  /* 0x000000ffff047224 */ /* 0x000fe200078e0a03 */
[----:B------:R-:W-:Y:S01]  /*7870*/  LOP3.LUT R10, R10, R5, RZ, 0xc0, !PT ;  /* 0x000000050a0a7212 */ /* 0x000fe200078ec0ff */
[----:B------:R-:W-:Y:S02]  /*7880*/  IMAD R0, R12, R3, R0 ;  /* 0x000000030c007224 */ /* 0x000fe400078e0200 */
[----:B0-----:R-:W-:Y:S02]  /*7890*/  IMAD R3, R4, R30, R15 ;  /* 0x0000001e04037224 */ /* 0x001fe400078e020f */
[----:B------:R-:W-:Y:S02]  /*78a0*/  @P0 IMAD R27, R21, R14, R20 ;  /* 0x0000000e151b0224 */ /* 0x000fe400078e0214 */
[----:B------:R-:W-:Y:S02]  /*78b0*/  IMAD R5, R3, R25, R10 ;  /* 0x0000001903057224 */ /* 0x000fe400078e020a */
[----:B------:R-:W-:-:S02]  /*78c0*/  IMAD R0, R0, R31, R27 ;  /* 0x0000001f00007224 */ /* 0x000fc400078e021b */
[----:B------:R-:W-:-:S03]  /*78d0*/  IMAD.MOV.U32 R4, RZ, RZ, 0x1 ;  /* 0x00000001ff047424 */ /* 0x000fc600078e00ff */
[----:B------:R-:W-:Y:S02]  /*78e0*/  SEL R96, R5, R0, !P0 ;  /* 0x0000000005607207 */ /* 0x000fe40004000000 */
[----:B------:R-:W-:Y:S02]  /*78f0*/  PRMT R3, R4, 0x7610, R3 ;  /* 0x0000761004037816 */ /* 0x000fe40000000003 */
[----:B------:R-:W-:-:S07]  /*7900*/  SEL R0, R0, R5, !P0 ;  /* 0x0000000500007207 */ /* 0x000fce0004000000 */
.L_x_160:
[----:B------:R-:W-:Y:S01]  /*7910*/  LOP3.LUT P0, RZ, R3, 0xff, RZ, 0xc0, !PT ;  /* 0x000000ff03ff7812 */ /* 0x000fe2000780c0ff */
[----:B-1-3--:R-:W-:-:S12]  /*7920*/  IMAD.MOV.U32 R99, RZ, RZ, R0 ;  /* 0x000000ffff637224 */ /* 0x00afd800078e0000 */
[----:B------:R-:W-:Y:S05]  /*7930*/  @P0 BRA `(.L_x_163) ;  /* 0xffffff9c00300947 */ /* 0x000fea000383ffff */
[----:B------:R-:W-:Y:S05]  /*7940*/  EXIT ;  /* 0x000000000000794d */ /* 0x000fea0003800000 */
.L_x_8:
        /* <DEDUP_REMOVED lines=26> */
.L_x_165:
[----:B------:R-:W0:Y:S01]  /*7af0*/  LDC.64 R30, c[0x0][0x640] ;  /* 0x00019000ff1e7b82 */ /* 0x000e220000000a00 */
[-CC-:B------:R-:W-:Y:S01]  /*7b00*/  SHF.R.U64 R22, R14, R8.reuse, R15.reuse ;  /* 0x000000080e167219 */ /* 0x180fe2000000120f */
[----:B------:R-:W-:Y:S01]  /*7b10*/  IMAD.MOV.U32 R27, RZ, RZ, 0x1 ;  /* 0x00000001ff1b7424 */ /* 0x000fe200078e00ff */
[----:B------:R-:W-:Y:S02]  /*7b20*/  SHF.R.U32.HI R7, RZ, R8, R15 ;  /* 0x00000008ff077219 */ /* 0x000fe4000001160f */
[----:B------:R-:W-:-:S03]  /*7b30*/  IADD3 R13, P0, RZ, -R22, RZ ;  /* 0x80000016ff0d7210 */ /* 0x000fc60007f1e0ff */
[----:B------:R-:W1:Y:S02]  /*7b40*/  LDC R12, c[0x0][0x618] ;  /* 0x00018600ff0c7b82 */ /* 0x000e640000000800 */
[----:B------:R-:W-:Y:S02]  /*7b50*/  IMAD.X R7, RZ, RZ, ~R7, P0 ;  /* 0x000000ffff077224 */ /* 0x000fe400000e0e07 */
[----:B------:R-:W-:-:S04]  /*7b60*/  IMAD.WIDE.U32 R10, R13, R24, R16 ;  /* 0x000000180d0a7225 */ /* 0x000fc800078e0010 */
[----:B------:R-:W2:Y:S01]  /*7b70*/  LDC R14, c[0x0][0x608] ;  /* 0x00018200ff0e7b82 */ /* 0x000ea20000000800 */
[----:B------:R-:W-:-:S04]  /*7b80*/  IMAD R8, R7, R24, RZ ;  /* 0x0000001807087224 */ /* 0x000fc800078e02ff */
[----:B------:R-:W-:-:S03]  /*7b90*/  IMAD R7, R13, R25, R8 ;  /* 0x000000190d077224 */ /* 0x000fc600078e0208 */
[----:B------:R-:W3:Y:S01]  /*7ba0*/  LDC R28, c[0x0][0x658] ;  /* 0x00019600ff1c7b82 */ /* 0x000ee20000000800 */
[----:B------:R-:W-:Y:S01]  /*7bb0*/  IMAD.IADD R7, R11, 0x1, R7 ;  /* 0x000000010b077824 */ /* 0x000fe200078e0207 */
[----:B0-----:R-:W-:Y:S01]  /*7bc0*/  ISETP.NE.U32.AND P0, PT, R30, RZ, PT ;  /* 0x000000ff1e00720c */ /* 0x001fe20003f05070 */
[----:B------:R-:W-:-:S03]  /*7bd0*/  IMAD.MOV.U32 R11, RZ, RZ, -0x1 ;  /* 0xffffffffff0b7424 */ /* 0x000fc600078e00ff */
        /* <DEDUP_REMOVED lines=8> */
[-C--:B---3--:R-:W-:Y:S02]  /*7c60*/  SHF.L.U32 R10, R11, R28.reuse, RZ ;  /* 0x0000001c0b0a7219 */ /* 0x088fe400000006ff */
[--C-:B------:R-:W-:Y:S02]  /*7c70*/  SHF.R.U64 R26, R24, R28, R7.reuse ;  /* 0x0000001c181a7219 */ /* 0x100fe40000001207 */
[----:B------:R-:W-:Y:S02]  /*7c80*/  LOP3.LUT R29, RZ, R10, RZ, 0x33, !PT ;  /* 0x0000000aff1d7212 */ /* 0x000fe400078e33ff */
[----:B------:R-:W-:Y:S01]  /*7c90*/  SHF.R.U32.HI R11, RZ, R28, R7 ;  /* 0x0000001cff0b7219 */ /* 0x000fe20000011607 */
[----:B------:R-:W3:Y:S01]  /*7ca0*/  LDC R32, c[0x0][0x610] ;  /* 0x00018400ff207b82 */ /* 0x000ee20000000800 */
[----:B------:R-:W-:Y:S01]  /*7cb0*/  IMAD.MOV.U32 R10, RZ, RZ, R26 ;  /* 0x000000ffff0a7224 */ /* 0x000fe200078e001a */
[----:B------:R-:W-:Y:S06]  /*7cc0*/  @!P0 BRA `(.L_x_166) ;  /* 0x0000000000288947 */ /* 0x000fec0003800000 */
        /* <DEDUP_REMOVED lines=10> */
.L_x_166:
[----:B------:R-:W-:Y:S02]  /*7d70*/  ISETP.NE.AND P0, PT, R2, 0x1, PT ;  /* 0x000000010200780c */ /* 0x000fe40003f05270 */
[----:B-1----:R-:W-:Y:S01]  /*7d80*/  SHF.R.U64 R8, R10, R8, R11 ;  /* 0x000000080a087219 */ /* 0x002fe2000000120b */
[----:B0-----:R-:W-:Y:S01]  /*7d90*/  VIADD R11, R21, 0xffffffff ;  /* 0xffffffff150b7836 */ /* 0x001fe20000000000 */
[----:B------:R-:W-:Y:S02]  /*7da0*/  SHF.L.U32 R27, R27, R28, RZ ;  /* 0x0000001c1b1b7219 */ /* 0x000fe400000006ff */
[----:B------:R-:W-:Y:S01]  /*7db0*/  LOP3.LUT R5, R24, R29, RZ, 0xc0, !PT ;  /* 0x0000001d18057212 */ /* 0x000fe200078ec0ff */
[----:B------:R-:W-:-:S04]  /*7dc0*/  IMAD.MOV R7, RZ, RZ, -R8 ;  /* 0x000000ffff077224 */ /* 0x000fc800078e0a08 */
[----:B------:R-:W-:Y:S02]  /*7dd0*/  IMAD R5, R27, R8, R5 ;  /* 0x000000081b057224 */ /* 0x000fe400078e0205 */
[----:B------:R-:W-:Y:S01]  /*7de0*/  @P0 IMAD R6, R9, R23, R4 ;  /* 0x0000001709060224 */ /* 0x000fe200078e0204 */
[----:B------:R-:W-:Y:S01]  /*7df0*/  LOP3.LUT R9, R20, R11, RZ, 0xc0, !PT ;  /* 0x0000000b14097212 */ /* 0x000fe200078ec0ff */
[----:B--2---:R-:W-:Y:S02]  /*7e00*/  IMAD R4, R7, R25, R26 ;  /* 0x0000001907047224 */ /* 0x004fe400078e021a */
[----:B---3--:R-:W-:Y:S02]  /*7e10*/  IMAD R6, R5, R32, R6 ;  /* 0x0000002005067224 */ /* 0x008fe400078e0206 */
[----:B------:R-:W-:Y:S02]  /*7e20*/  IMAD R5, R4, R21, R9 ;  /* 0x0000001504057224 */ /* 0x000fe400078e0209 */
[----:B------:R-:W-:-:S02]  /*7e30*/  IMAD.MOV.U32 R8, RZ, RZ, 0x1 ;  /* 0x00000001ff087424 */ /* 0x000fc400078e00ff */
[----:B------:R-:W-:Y:S01]  /*7e40*/  IMAD.MOV.U32 R7, RZ, RZ, R22 ;  /* 0x000000ffff077224 */ /* 0x000fe200078e0016 */
[----:B------:R-:W-:Y:S02]  /*7e50*/  SEL R21, R5, R6, !P0 ;  /* 0x0000000605157207 */ /* 0x000fe40004000000 */
[----:B------:R-:W-:-:S07]  /*7e60*/  SEL R20, R6, R5, !P0 ;  /* 0x0000000506147207 */ /* 0x000fce0004000000 */
.L_x_164:
[----:B------:R-:W-:-:S08]  /*7e70*/  NOP ;  /* 0x0000000000007918 */ /* 0x000fd00000000000 */
[----:B------:R-:W0:-:S00]  /*7e80*/  USETMAXREG.DEALLOC.CTAPOOL 0x28 ;  /* 0x00000028000079c8 */ /* 0x000e0000080e0500 */
[----:B0-----:R-:W-:-:S13]  /*7e90*/  ISETP.NE.AND P0, PT, R3, RZ, PT ;  /* 0x000000ff0300720c */ /* 0x001fda0003f05270 */
[----:B------:R-:W-:Y:S05]  /*7ea0*/  @P0 EXIT ;  /* 0x000000000000094d */ /* 0x000fea0003800000 */
[----:B------:R-:W-:Y:S01]  /*7eb0*/  LOP3.LUT P0, RZ, R8, 0xff, RZ, 0xc0, !PT ;  /* 0x000000ff08ff7812 */ /* 0x000fe2000780c0ff */
[----:B------:R-:W-:Y:S02]  /*7ec0*/  IMAD.MOV.U32 R3, RZ, RZ, 0x1 ;  /* 0x00000001ff037424 */ /* 0x000fe400078e00ff */
[----:B------:R-:W-:-:S10]  /*7ed0*/  IMAD.MOV.U32 R8, RZ, RZ, RZ ;  /* 0x000000ffff087224 */ /* 0x000fd400078e00ff */
[----:B------:R-:W-:Y:S05]  /*7ee0*/  @!P0 BRA `(.L_x_167) ;  /* 0x0000000c00288947 */ /* 0x000fea0003800000 */
[----:B------:R-:W0:Y:S01]  /*7ef0*/  LDC R3, c[0x0][0x28c] ;  /* 0x0000a300ff037b82 */ /* 0x000e220000000800 */
[----:B------:R-:W1:Y:S01]  /*7f00*/  S2R R13, SR_CgaCtaId ;  /* 0x00000000000d7919 */ /* 0x000e620000008800 */
[----:B------:R-:W-:Y:S01]  /*7f10*/  ULDC UR5, c[0x0][0x658] ;  /* 0x0001960000057ab9 */ /* 0x000fe20000000800 */
[----:B------:R-:W-:Y:S01]  /*7f20*/  UMOV UR6, 0xffffffff ;  /* 0xffffffff00067882 */ /* 0x000fe20000000000 */
[----:B------:R-:W-:Y:S01]  /*7f30*/  BSSY B0, `(.L_x_167) ;  /* 0x00000c5000007945 */ /* 0x000fe20003800000 */
[----:B------:R-:W-:Y:S01]  /*7f40*/  USHF.L.U32 UR6, UR6, UR5, URZ ;  /* 0x0000000506067299 */ /* 0x000fe2000800063f */
[----:B------:R-:W-:Y:S01]  /*7f50*/  IMAD.MOV.U32 R10, RZ, RZ, 0x1 ;  /* 0x00000001ff0a7424 */ /* 0x000fe200078e00ff */
[----:B------:R-:W-:Y:S01]  /*7f60*/  LOP3.LUT R9, R18, 0x2, RZ, 0xfc, !PT ;  /* 0x0000000212097812 */ /* 0x000fe200078efcff */
[----:B------:R-:W-:Y:S01]  /*7f70*/  IMAD.MOV.U32 R8, RZ, RZ, RZ ;  /* 0x000000ffff087224 */ /* 0x000fe200078e00ff */
[----:B------:R-:W-:Y:S01]  /*7f80*/  ULDC UR4, c[0x0][0x600] ;  /* 0x0001800000047ab9 */ /* 0x000fe20000000800 */
[----:B------:R-:W-:Y:S01]  /*7f90*/  UMOV UR7, 0x1 ;  /* 0x0000000100077882 */ /* 0x000fe20000000000 */
[----:B------:R-:W-:-:S02]  /*7fa0*/  UIADD3 UR15, UR4, -0x1, URZ ;  /* 0xffffffff040f7890 */ /* 0x000fc4000fffe03f */
[----:B------:R-:W-:Y:S02]  /*7fb0*/  USHF.L.U32 UR17, UR7, UR5, URZ ;  /* 0x0000000507117299 */ /* 0x000fe4000800063f */
[----:B------:R-:W-:Y:S01]  /*7fc0*/  ULOP3.LUT UR16, URZ, UR6, URZ, 0x33, !UPT ;  /* 0x000000063f107292 */ /* 0x000fe2000f8e333f */
[----:B------:R-:W-:Y:S01]  /*7fd0*/  ULDC.64 UR20, c[0x0][0x198] ;  /* 0x0000660000147ab9 */ /* 0x000fe20000000a00 */
[----:B0-----:R-:W-:-:S05]  /*7fe0*/  VIADD R3, R3, 0xf ;  /* 0x0000000f03037836 */ /* 0x001fca0000000000 */
[----:B------:R-:W-:-:S04]  /*7ff0*/  SHF.R.S32.HI R4, RZ, 0x1f, R3 ;  /* 0x0000001fff047819 */ /* 0x000fc80000011403 */
[----:B------:R-:W-:Y:S01]  /*8000*/  LEA.HI R4, R4, R3, RZ, 0x4 ;  /* 0x0000000304047211 */ /* 0x000fe200078f20ff */
[C---:B-1----:R-:W-:Y:S02]  /*8010*/  IMAD.SHL.U32 R12, R13.reuse, 0x10, RZ ;  /* 0x000000100d0c7824 */ /* 0x042fe400078e00ff */
[----:B------:R-:W-:Y:S01]  /*8020*/  IMAD.SHL.U32 R13, R13, 0x100, RZ ;  /* 0x000001000d0d7824 */ /* 0x000fe200078e00ff */
[----:B------:R-:W-:Y:S01]  /*8030*/  SHF.R.S32.HI R11, RZ, 0x4, R4 ;  /* 0x00000004ff0b7819 */ /* 0x000fe20000011404 */
[----:B------:R-:W-:Y:S01]  /*8040*/  IMAD.MOV.U32 R3, RZ, RZ, 0x1 ;  /* 0x00000001ff037424 */ /* 0x000fe200078e00ff */
[----:B------:R-:W-:Y:S02]  /*8050*/  LOP3.LUT R12, R12, 0x10, RZ, 0xc0, !PT ;  /* 0x000000100c0c7812 */ /* 0x000fe400078ec0ff */
[----:B------:R-:W-:Y:S01]  /*8060*/  LOP3.LUT R13, R13, 0x100, RZ, 0xc0, !PT ;  /* 0x000001000d0d7812 */ /* 0x000fe200078ec0ff */
[----:B------:R-:W-:-:S07]  /*8070*/  VIADD R19, R11, 0x1 ;  /* 0x000000010b137836 */ /* 0x000fce0000000000 */
.L_x_178:
[----:B------:R-:W-:-:S03]  /*8080*/  UMOV UR4, 0xffffffff ;  /* 0xffffffff00047882 */ /* 0x000fc60000000000 */
[----:B------:R-:W-:Y:S05]  /*8090*/  BRA.DIV UR4, `(.L_x_168) ;  /* 0x0000001204ec7947 */ /* 0x000fea000b800000 */
[----:B------:R-:W-:-:S13]  /*80a0*/  ELECT P6, URZ, PT ;  /* 0x00000000003f782f */ /* 0x000fda00038c0000 */
.L_x_198:
[----:B------:R-:W0:Y:S01]  /*80b0*/  LDC R4, c[0x0][0x28c] ;  /* 0x0000a300ff047b82 */ /* 0x000e220000000800 */
[----:B------:R-:W-:Y:S01]  /*80c0*/  BSSY B1, `(.L_x_169) ;  /* 0x0000038000017945 */ /* 0x000fe20003800000 */
[----:B0-----:R-:W-:-:S13]  /*80d0*/  ISETP.LT.OR P6, PT, R4, 0x1, !P6 ;  /* 0x000000010400780c */ /* 0x001fda00077c1670 */
[----:B------:R-:W-:Y:S05]  /*80e0*/  @P6 BRA `(.L_x_170) ;  /* 0x0000000000d46947 */ /* 0x000fea0003800000 */
[----:B------:R-:W-:Y:S02]  /*80f0*/  IMAD R21, R21, 0x20, R12 ;  /* 0x0000002015157824 */ /* 0x000fe400078e020c */
[----:B------:R-:W-:Y:S02]  /*8100*/  IMAD.SHL.U32 R20, R20, 0x200, RZ ;  /* 0x0000020014147824 */ /* 0x000fe400078e00ff */
[----:B------:R-:W-:Y:S02]  /*8110*/  IMAD.MOV.U32 R22, RZ, RZ, RZ ;  /* 0x000000ffff167224 */ /* 0x000fe400078e00ff */
[----:B------:R-:W-:Y:S02]  /*8120*/  IMAD.MOV.U32 R4, RZ, RZ, R19 ;  /* 0x000000ffff047224 */ /* 0x000fe400078e0013 */
[----:B------:R-:W-:Y:S02]  /*8130*/  IMAD.MOV.U32 R5, RZ, RZ, R3 ;  /* 0x000000ffff057224 */ /* 0x000fe400078e0003 */
[----:B------:R-:W-:-:S07]  /*8140*/  IMAD.MOV.U32 R6, RZ, RZ, R8 ;  /* 0x000000ffff067224 */ /* 0x000fce00078e0008 */
.L_x_173:
[----:B------:R-:W0:Y:S01]  /*8150*/  S2R R15, SR_CgaCtaId ;  /* 0x00000000000f7919 */ /* 0x000e220000008800 */
[----:B------:R-:W-:Y:S02]  /*8160*/  MOV R14, 0x400 ;  /* 0x00000400000e7802 */ /* 0x000fe40000000f00 */
[----:B------:R-:W-:Y:S02]  /*8170*/  ISETP.NE.AND P1, PT, R0, RZ, PT ;  /* 0x000000ff0000720c */ /* 0x000fe40003f25270 */
[----:B0-----:R-:W-:Y:S02]  /*8180*/  LEA R25, R15, R14, 0x18 ;  /* 0x0000000e0f197211 */ /* 0x001fe400078ec0ff */
[----:B------:R-:W-:-:S09]  /*8190*/  SHF.L.U32 R14, R5, 0x1f, RZ ;  /* 0x0000001f050e7819 */ /* 0x000fd200000006ff */
[----:B------:R-:W0:Y:S01]  /*81a0*/  @!P1 LDC R15, c[0x0][0x500] ;  /* 0x00014000ff0f9b82 */ /* 0x000e220000000800 */
[----:B------:R-:W-:-:S04]  /*81b0*/  IMAD R23, R6, 0x8, R25 ;  /* 0x0000000806177824 */ /* 0x000fc800078e0219 */
[----:B------:R-:W1:Y:S02]  /*81c0*/  SYNCS.PHASECHK.TRANS64.TRYWAIT P0, [R23+URZ+0x68], R14 ;  /* 0x0000680e170075a7 */ /* 0x000e64000800017f */
[----:B-1----:R-:W-:Y:S05]  /*81d0*/  @!P0 BRA `(.L_x_171) ;  /* 0x0000001000bc8947 */ /* 0x002fea0003800000 */
.L_x_199:
[----:B-1----:R-:W-:Y:S01]  /*81e0*/  PRMT R14, R9, 0x9910, RZ ;  /* 0x00009910090e7816 */ /* 0x002fe200000000ff */
[----:B0-----:R0:W-:Y:S03]  /*81f0*/  @!P1 SYNCS.ARRIVE.TRANS64 RZ, [R23+URZ], R15 ;  /* 0x0000000f17ff99a7 */ /* 0x0011e6000800003f */
[----:B------:R-:W-:-:S13]  /*8200*/  ISETP.NE.AND P0, PT, R14, 0x2, PT ;  /* 0x000000020e00780c */ /* 0x000fda0003f05270 */
[----:B0-----:R-:W-:Y:S05]  /*8210*/  @P0 BRA `(.L_x_172) ;  /* 0x0000000000040947 */ /* 0x001fea0003800000 */
[----:B------:R-:W-:Y:S01]  /*8220*/  BPT.TRAP 0x1 ;  /* 0x000000040000795c */ /* 0x000fe20000300000 */
.L_x_172:
[C---:B------:R-:W-:Y:S01]  /*8230*/  IMAD R14, R6.reuse, 0x200, R13 ;  /* 0x00000200060e7824 */ /* 0x040fe200078e020d */
[----:B------:R-:W-:Y:S01]  /*8240*/  R2UR UR9, R23 ;  /* 0x00000000170972ca */ /* 0x000fe200000e0000 */
[--C-:B------:R-:W-:Y:S01]  /*8250*/  IMAD R15, R6, 0x4000, R25.reuse ;  /* 0x00004000060f7824 */ /* 0x100fe200078e0219 */
[----:B------:R-:W-:Y:S01]  /*8260*/  UIADD3 UR4, UP0, UR20, 0xf0, URZ ;  /* 0x000000f014047890 */ /* 0x000fe2000ff1e03f */
[----:B------:R-:W-:Y:S01]  /*8270*/  IMAD R14, R14, 0x2, R25 ;  /* 0x000000020e0e7824 */ /* 0x000fe200078e0219 */
[----:B------:R-:W-:Y:S01]  /*8280*/  R2UR UR11, R20 ;  /* 0x00000000140b72ca */ /* 0x000fe200000e0000 */
[----:B------:R-:W-:Y:S01]  /*8290*/  VIADD R4, R4, 0xffffffff ;  /* 0xffffffff04047836 */ /* 0x000fe20000000000 */
[----:B------:R-:W-:Y:S01]  /*82a0*/  R2UR UR5, R15 ;  /* 0x000000000f0572ca */ /* 0x000fe200000e0000 */
[----:B------:R-:W-:Y:S01]  /*82b0*/  UIADD3 UR22, UP1, UR20, 0x1f0, URZ ;  /* 0x000001f014167890 */ /* 0x000fe2000ff3e03f */
[----:B------:R-:W-:Y:S01]  /*82c0*/  R2UR UR8, R14 ;  /* 0x000000000e0872ca */ /* 0x000fe200000e0000 */
[----:B------:R-:W-:Y:S01]  /*82d0*/  VIADD R6, R6, 0x1 ;  /* 0x0000000106067836 */ /* 0x000fe20000000000 */
[----:B------:R-:W-:Y:S01]  /*82e0*/  R2UR UR10, R22 ;  /* 0x00000000160a72ca */ /* 0x000fe200000e0000 */
[----:B------:R-:W-:Y:S01]  /*82f0*/  UIADD3.X UR23, URZ, UR21, URZ, UP1, !UPT ;  /* 0x000000153f177290 */ /* 0x000fe20008ffe43f */
[----:B------:R-:W-:Y:S01]  /*8300*/  R2UR UR12, R7 ;  /* 0x00000000070c72ca */ /* 0x000fe200000e0000 */
[----:B------:R-:W-:Y:S01]  /*8310*/  UMOV UR6, 0x0 ;  /* 0x0000000000067882 */ /* 0x000fe20000000000 */
[----:B------:R-:W-:Y:S01]  /*8320*/  R2UR UR18, R21 ;  /* 0x00000000151272ca */ /* 0x000fe200000e0000 */
[----:B------:R-:W-:Y:S01]  /*8330*/  UMOV UR7, 0x10000000 ;  /* 0x1000000000077882 */ /* 0x000fe20000000000 */
[----:B------:R-:W-:Y:S01]  /*8340*/  ISETP.GT.AND P1, PT, R4, 0x1, PT ;  /* 0x000000010400780c */ /* 0x000fe20003f24270 */
[----:B------:R-:W-:Y:S01]  /*8350*/  UMOV UR19, 0x30000 ;  /* 0x0003000000137882 */ /* 0x000fe20000000000 */
[----:B------:R-:W-:Y:S01]  /*8360*/  ISETP.NE.AND P0, PT, R6, 0xd, PT ;  /* 0x0000000d0600780c */ /* 0x000fe20003f05270 */
[----:B------:R-:W-:Y:S01]  /*8370*/  UIADD3 UR13, UR5, 0x180, URZ ;  /* 0x00000180050d7890 */ /* 0x000fe2000fffe03f */
[----:B------:R-:W-:Y:S01]  /*8380*/  VIADD R22, R22, 0x10 ;  /* 0x0000001016167836 */ /* 0x000fe20000000000 */
[----:B------:R-:W-:Y:S01]  /*8390*/  UIADD3.X UR5, URZ, UR21, URZ, UP0, !UPT ;  /* 0x000000153f057290 */ /* 0x000fe200087fe43f */
[----:B------:R-:W-:Y:S01]  /*83a0*/  SEL R14, RZ, 0x1, P0 ;  /* 0x00000001ff0e7807 */ /* 0x000fe20000000000 */
[----:B------:R-:W-:Y:S01]  /*83b0*/  UIADD3 UR14, UR8, 0x34180, URZ ;  /* 0x00034180080e7890 */ /* 0x000fe2000fffe03f */
[----:B------:R-:W-:-:S02]  /*83c0*/  SEL R6, R6, RZ, P0 ;  /* 0x000000ff06067207 */ /* 0x000fc40000000000 */
[----:B------:R-:W-:Y:S01]  /*83d0*/  UMOV UR8, UR13 ;  /* 0x0000000d00087c82 */ /* 0x000fe20008000000 */
[----:B------:R-:W-:-:S03]  /*83e0*/  LOP3.LUT R5, R5, R14, RZ, 0x3c, !PT ;  /* 0x0000000e05057212 */ /* 0x000fc600078e3cff */
[----:B------:R0:W-:Y:S02]  /*83f0*/  UTMALDG.3D [UR8], [UR4], desc[UR6] ;  /* 0x00000608040075b4 */ /* 0x0001e40008011000 */
[----:B0-----:R-:W-:Y:S01]  /*8400*/  UMOV UR8, UR14 ;  /* 0x0000000e00087c82 */ /* 0x001fe20008000000 */
[----:B------:R-:W-:Y:S02]  /*8410*/  UMOV UR11, UR18 ;  /* 0x00000012000b7c82 */ /* 0x000fe40008000000 */
[----:B------:R0:W-:Y:S02]  /*8420*/  UTMALDG.3D.MULTICAST [UR8], [UR22], UR19, desc[UR6] ;  /* 0x00000608160073b4 */ /* 0x0001e40008011813 */
[----:B0-----:R-:W-:Y:S05]  /*8430*/  @P1 BRA `(.L_x_173) ;  /* 0xfffffffc00441947 */ /* 0x001fea000383ffff */
.L_x_170:
[----:B------:R-:W-:Y:S05]  /*8440*/  BSYNC B1 ;  /* 0x0000000000017941 */ /* 0x000fea0003800000 */
.L_x_169:
[----:B------:R-:W-:Y:S01]  /*8450*/  LOP3.LUT P1, RZ, R10, 0xff, RZ, 0xc0, !PT ;  /* 0x000000ff0aff7812 */ /* 0x000fe2000782c0ff */
[C---:B------:R-:W-:Y:S01]  /*8460*/  IMAD.IADD R7, R11.reuse, 0x1, R8 ;  /* 0x000000010b077824 */ /* 0x040fe200078e0208 */
[----:B------:R-:W-:Y:S01]  /*8470*/  ULDC.64 UR4, c[0x0][0x650] ;  /* 0x0001940000047ab9 */ /* 0x000fe20000000a00 */
[----:B------:R-:W-:Y:S01]  /*8480*/  ISETP.GE.U32.AND P2, PT, R11, 0xd, PT ;  /* 0x0000000d0b00780c */ /* 0x000fe20003f46070 */
[----:B------:R-:W-:Y:S01]  /*8490*/  BSSY B1, `(.L_x_174) ;  /* 0x000006c000017945 */ /* 0x000fe20003800000 */
[----:B------:R-:W-:Y:S01]  /*84a0*/  IMAD.MOV.U32 R20, RZ, RZ, -0x1 ;  /* 0xffffffffff147424 */ /* 0x000fe200078e00ff */
[----:B------:R-:W-:Y:S01]  /*84b0*/  ISETP.GT.U32.AND P0, PT, R7, 0xc, PT ;  /* 0x0000000c0700780c */ /* 0x000fe20003f04070 */
[----:B------:R-:W-:Y:S01]  /*84c0*/  IMAD.MOV.U32 R21, RZ, RZ, -0x1 ;  /* 0xffffffffff157424 */ /* 0x000fe200078e00ff */
[----:B------:R-:W-:Y:S02]  /*84d0*/  PRMT R10, RZ, 0x7610, R10 ;  /* 0x00007610ff0a7816 */ /* 0x000fe4000000000a */
[----:B------:R-:W-:-:S03]  /*84e0*/  ISETP.LT.U32.AND P0, PT, R11, 0xd, P0 ;  /* 0x0000000d0b00780c */ /* 0x000fc60000701070 */
[----:B------:R-:W0:Y:S01]  /*84f0*/  @P1 S2R R5, SR_CgaCtaId ;  /* 0x0000000000051919 */ /* 0x000e220000008800 */
[----:B------:R-:W-:-:S04]  /*8500*/  @P1 MOV R4, 0x400 ;  /* 0x0000040000041802 */ /* 0x000fc80000000f00 */
[----:B0-----:R-:W-:Y:S01]  /*8510*/  @P1 LEA R6, R5, R4, 0x18 ;  /* 0x0000000405061211 */ /* 0x001fe200078ec0ff */
[----:B------:R-:W-:Y:S01]  /*8520*/  IMAD.WIDE.U32 R4, R7, 0x4ec4ec4f, RZ ;  /* 0x4ec4ec4f07047825 */ /* 0x000fe200078e00ff */
[----:B------:R-:W-:Y:S02]  /*8530*/  SEL R4, RZ, 0x1, !P0 ;  /* 0x00000001ff047807 */ /* 0x000fe40004000000 */
[----:B------:R0:W-:Y:S01]  /*8540*/  @P1 SYNCS.ARRIVE.TRANS64.A1T0 RZ, [R6+URZ+0xe8], RZ ;  /* 0x0000e8ff06ff19a7 */ /* 0x0001e2000810003f */
[----:B------:R-:W-:Y:S02]  /*8550*/  IADD3 R16, P1, R16, UR52, RZ ;  /* 0x0000003410107c10 */ /* 0x000fe4000ff3e0ff */
[----:B------:R-:W-:Y:S02]  /*8560*/  LOP3.LUT R3, R3, R4, RZ, 0x3c, !PT ;  /* 0x0000000403037212 */ /* 0x000fe400078e3cff */
[----:B------:R-:W-:Y:S02]  /*8570*/  IADD3.X R17, R17, UR37, RZ, P1, !PT ;  /* 0x0000002511117c10 */ /* 0x000fe40008ffe4ff */
[----:B------:R-:W-:-:S02]  /*8580*/  ISETP.GE.U32.AND P0, PT, R16, UR4, PT ;  /* 0x0000000410007c0c */ /* 0x000fc4000bf06070 */
[----:B0-----:R-:W-:Y:S02]  /*8590*/  SHF.R.U32.HI R6, RZ, 0x2, R5 ;  /* 0x00000002ff067819 */ /* 0x001fe40000011605 */
[----:B------:R-:W-:Y:S02]  /*85a0*/  ISETP.GE.U32.AND.EX P0, PT, R17, UR5, PT, P0 ;  /* 0x0000000511007c0c */ /* 0x000fe4000bf06100 */
[----:B------:R-:W-:Y:S01]  /*85b0*/  @P2 LOP3.LUT R3, R3, 0x1, R6, 0x78, !PT ;  /* 0x0000000103032812 */ /* 0x000fe200078e7806 */
[----:B------:R-:W-:Y:S01]  /*85c0*/  IMAD R8, R6, -0xd, R7 ;  /* 0xfffffff306087824 */ /* 0x000fe200078e0207 */
[----:B------:R-:W-:Y:S01]  /*85d0*/  PRMT R4, RZ, 0x7610, R4 ;  /* 0x00007610ff047816 */ /* 0x000fe20000000004 */
[----:B------:R-:W-:-:S08]  /*85e0*/  IMAD.MOV.U32 R7, RZ, RZ, -0x1 ;  /* 0xffffffffff077424 */ /* 0x000fd000078e00ff */
[----:B------:R-:W-:Y:S05]  /*85f0*/  @P0 BRA `(.L_x_175) ;  /* 0x0000000400540947 */ /* 0x000fea0003800000 */
[----:B------:R-:W0:Y:S01]  /*8600*/  S2R R15, SR_CTAID.X ;  /* 0x00000000000f7919 */ /* 0x000e220000002500 */
[----:B------:R-:W-:Y:S01]  /*8610*/  ULDC.64 UR4, c[0x0][0x628] ;  /* 0x00018a0000047ab9 */ /* 0x000fe20000000a00 */
[----:B------:R-:W-:Y:S01]  /*8620*/  ULDC UR7, c[0x0][0x630] ;  /* 0x00018c0000077ab9 */ /* 0x000fe20000000800 */
[----:B------:R-:W-:Y:S01]  /*8630*/  ISETP.NE.U32.AND P0, PT, RZ, UR4, PT ;  /* 0x00000004ff007c0c */ /* 0x000fe2000bf05070 */
[----:B------:R-:W1:Y:S01]  /*8640*/  S2R R20, SR_CTAID.Y ;  /* 0x0000000000147919 */ /* 0x000e620000002600 */
[----:B------:R-:W-:Y:S01]  /*8650*/  ULDC UR8, c[0x0][0x150] ;  /* 0x0000540000087ab9 */ /* 0x000fe20000000800 */
[----:B------:R-:W-:Y:S01]  /*8660*/  IMAD.MOV.U32 R4, RZ, RZ, R16 ;  /* 0x000000ffff047224 */ /* 0x000fe200078e0010 */
[----:B------:R-:W-:Y:S01]  /*8670*/  ISETP.NE.AND.EX P0, PT, RZ, UR5, PT, P0 ;  /* 0x00000005ff007c0c */ /* 0x000fe2000bf05300 */
[----:B------:R-:W-:Y:S01]  /*8680*/  IMAD.MOV.U32 R5, RZ, RZ, R17 ;  /* 0x000000ffff057224 */ /* 0x000fe200078e0011 */
[----:B0-----:R-:W-:-:S11]  /*8690*/  I2FP.F32.U32 R22, R15 ;  /* 0x0000000f00167245 */ /* 0x001fd60000201000 */
[----:B------:R-:W-:Y:S05]  /*86a0*/  @!P0 BRA `(.L_x_176) ;  /* 0x0000000000288947 */ /* 0x000fea0003800000 */
[----:B------:R-:W-:Y:S02]  /*86b0*/  ULDC UR6, c[0x0][0x634] ;  /* 0x00018d0000067ab9 */ /* 0x000fe40000000800 */
[----:B------:R-:W-:-:S05]  /*86c0*/  IADD3 R5, P0, R16, UR6, RZ ;  /* 0x0000000610057c10 */ /* 0x000fca000ff1e0ff */
[----:B------:R-:W-:-:S04]  /*86d0*/  IMAD.X R21, RZ, RZ, R17, P0 ;  /* 0x000000ffff157224 */ /* 0x000fc800000e0611 */
[----:B------:R-:W-:-:S04]  /*86e0*/  IMAD.WIDE.U32 R6, R21, UR4, RZ ;  /* 0x0000000415067c25 */ /* 0x000fc8000f8e00ff */
[----:B------:R-:W-:-:S04]  /*86f0*/  IMAD.WIDE.U32 R6, P0, R5, UR5, R6 ;  /* 0x0000000505067c25 */ /* 0x000fc8000f800006 */
[----:B------:R-:W-:-:S04]  /*8700*/  IMAD.WIDE.U32 R4, R5, UR4, RZ ;  /* 0x0000000405047c25 */ /* 0x000fc8000f8e00ff */
[----:B------:R-:W-:Y:S01]  /*8710*/  IMAD.MOV.U32 R4, RZ, RZ, R7 ;  /* 0x000000ffff047224 */ /* 0x000fe200078e0007 */
[----:B------:R-:W-:Y:S01]  /*8720*/  IADD3 RZ, P1, R5, R6, RZ ;  /* 0x0000000605ff7210 */ /* 0x000fe20007f3e0ff */
[----:B------:R-:W-:-:S04]  /*8730*/  IMAD.X R5, RZ, RZ, RZ, P0 ;  /* 0x000000ffff057224 */ /* 0x000fc800000e06ff */
[----:B------:R-:W-:-:S08]  /*8740*/  IMAD.WIDE.U32.X R4, R21, UR5, R4, P1 ;  /* 0x0000000515047c25 */ /* 0x000fd000088e0404 */
.L_x_176:
[--C-:B------:R-:W-:Y:S01]  /*8750*/  SHF.R.U64 R14, R4, UR7, R5.reuse ;  /* 0x00000007040e7c19 */ /* 0x100fe20008001205 */
[----:B------:R-:W-:Y:S01]  /*8760*/  FMUL R22, R22, UR8 ;  /* 0x0000000816167c20 */ /* 0x000fe20008400000 */
[----:B------:R-:W-:Y:S01]  /*8770*/  SHF.R.U32.HI R4, RZ, UR7, R5 ;  /* 0x00000007ff047c19 */ /* 0x000fe20008011605 */
[----:B------:R-:W0:Y:S01]  /*8780*/  LDC R6, c[0x0][0x144] ;  /* 0x00005100ff067b82 */ /* 0x000e220000000800 */
[----:B------:R-:W-:Y:S01]  /*8790*/  IADD3 R5, P0, RZ, -R14, RZ ;  /* 0x8000000eff057210 */ /* 0x000fe20007f1e0ff */
[----:B------:R-:W-:Y:S01]  /*87a0*/  ULDC UR6, c[0x0][0x154] ;  /* 0x0000550000067ab9 */ /* 0x000fe20000000800 */
[----:B-1----:R-:W-:Y:S01]  /*87b0*/  I2FP.F32.U32 R7, R20 ;  /* 0x0000001400077245 */ /* 0x002fe20000201000 */
[----:B------:R-:W1:Y:S01]  /*87c0*/  F2I.U32.TRUNC.NTZ R22, R22 ;  /* 0x0000001600167305 */ /* 0x000e62000020f000 */
[----:B------:R-:W-:Y:S01]  /*87d0*/  ULDC.64 UR4, c[0x0][0x620] ;  /* 0x0001880000047ab9 */ /* 0x000fe20000000a00 */
[----:B------:R-:W-:Y:S01]  /*87e0*/  IMAD.X R4, RZ, RZ, ~R4, P0 ;  /* 0x000000ffff047224 */ /* 0x000fe200000e0e04 */
[----:B------:R-:W-:Y:S01]  /*87f0*/  ISETP.NE.AND P2, PT, R2, 0x1, PT ;  /* 0x000000010200780c */ /* 0x000fe20003f45270 */
[----:B------:R-:W-:Y:S01]  /*8800*/  FMUL R23, R7, UR6 ;  /* 0x0000000607177c20 */ /* 0x000fe20008400000 */
[----:B------:R-:W2:Y:S01]  /*8810*/  LDC R25, c[0x0][0x148] ;  /* 0x00005200ff197b82 */ /* 0x000ea20000000800 */
[----:B------:R-:W-:Y:S01]  /*8820*/  IMAD R4, R4, UR4, RZ ;  /* 0x0000000404047c24 */ /* 0x000fe2000f8e02ff */
[----:B------:R-:W-:-:S02]  /*8830*/  ULDC.64 UR6, c[0x0][0x640] ;  /* 0x0001900000067ab9 */ /* 0x000fc40000000a00 */
[----:B------:R-:W-:Y:S01]  /*8840*/  ISETP.NE.U32.AND P0, PT, RZ, UR6, PT ;  /* 0x00000006ff007c0c */ /* 0x000fe2000bf05070 */
[----:B------:R-:W3:Y:S01]  /*8850*/  F2I.U32.TRUNC.NTZ R23, R23 ;  /* 0x0000001700177305 */ /* 0x000ee2000020f000 */
[C---:B------:R-:W-:Y:S02]  /*8860*/  IMAD R7, R5.reuse, UR5, R4 ;  /* 0x0000000505077c24 */ /* 0x040fe4000f8e0204 */
[----:B------:R-:W-:Y:S01]  /*8870*/  IMAD.WIDE.U32 R4, R5, UR4, R16 ;  /* 0x0000000405047c25 */ /* 0x000fe2000f8e0010 */
[----:B------:R-:W-:Y:S01]  /*8880*/  ULDC UR4, c[0x0][0x618] ;  /* 0x0001860000047ab9 */ /* 0x000fe20000000800 */
[----:B------:R-:W-:Y:S02]  /*8890*/  ISETP.NE.AND.EX P0, PT, RZ, UR7, PT, P0 ;  /* 0x00000007ff007c0c */ /* 0x000fe4000bf05300 */
[----:B------:R-:W-:Y:S02]  /*88a0*/  IMAD.IADD R5, R5, 0x1, R7 ;  /* 0x0000000105057824 */ /* 0x000fe400078e0207 */
[----:B-1----:R-:W-:-:S03]  /*88b0*/  IMAD.MOV R22, RZ, RZ, -R22 ;  /* 0x000000ffff167224 */ /* 0x002fc600078e0a16 */
[----:B------:R-:W-:Y:S01]  /*88c0*/  SHF.R.U64 R21, R4, UR4, R5 ;  /* 0x0000000404157c19 */ /* 0x000fe20008001205 */
[----:B0-----:R-:W-:Y:S01]  /*88d0*/  IMAD R15, R6, R22, R15 ;  /* 0x00000016060f7224 */ /* 0x001fe200078e020f */
[----:B------:R-:W-:Y:S01]  /*88e0*/  SHF.R.U32.HI R4, RZ, UR4, R5 ;  /* 0x00000004ff047c19 */ /* 0x000fe20008011605 */
[----:B------:R-:W-:Y:S01]  /*88f0*/  ULDC UR4, c[0x0][0x608] ;  /* 0x0001820000047ab9 */ /* 0x000fe20000000800 */
[----:B---3--:R-:W-:Y:S02]  /*8900*/  IMAD.MOV R6, RZ, RZ, -R23 ;  /* 0x000000ffff067224 */ /* 0x008fe400078e0a17 */
[--C-:B------:R-:W-:Y:S02]  /*8910*/  SHF.R.U64 R22, R21, UR4, R4.reuse ;  /* 0x0000000415167c19 */ /* 0x100fe40008001204 */
[----:B------:R-:W-:Y:S01]  /*8920*/  SHF.R.U32.HI R5, RZ, UR4, R4 ;  /* 0x00000004ff057c19 */ /* 0x000fe20008011604 */
[----:B------:R-:W-:Y:S01]  /*8930*/  ULDC UR4, c[0x0][0x658] ;  /* 0x0001960000047ab9 */ /* 0x000fe20000000800 */
[----:B--2---:R-:W-:-:S02]  /*8940*/  @P2 IMAD R15, R25, R6, R20 ;  /* 0x00000006190f2224 */ /* 0x004fc400078e0214 */
[--C-:B------:R-:W-:Y:S02]  /*8950*/  SHF.R.U64 R20, R22, UR4, R5.reuse ;  /* 0x0000000416147c19 */ /* 0x100fe40008001205 */
[----:B------:R-:W-:-:S03]  /*8960*/  SHF.R.U32.HI R23, RZ, UR4, R5 ;  /* 0x00000004ff177c19 */ /* 0x000fc60008011605 */
[----:B------:R-:W-:Y:S02]  /*8970*/  IMAD.MOV.U32 R6, RZ, RZ, R20 ;  /* 0x000000ffff067224 */ /* 0x000fe400078e0014 */
[----:B------:R-:W-:Y:S01]  /*8980*/  IMAD.MOV.U32 R5, RZ, RZ, R23 ;  /* 0x000000ffff057224 */ /* 0x000fe200078e0017 */
[----:B------:R-:W-:Y:S06]  /*8990*/  @!P0 BRA `(.L_x_177) ;  /* 0x00000000002c8947 */ /* 0x000fec0003800000 */
        /* <DEDUP_REMOVED lines=9> */
[----:B------:R-:W-:-:S04]  /*8a30*/  IMAD.WIDE.U32.X R4, R23, UR7, R4, P1 ;  /* 0x0000000717047c25 */ /* 0x000fc800088e0404 */
[----:B------:R-:W-:-:S07]  /*8a40*/  IMAD.MOV.U32 R6, RZ, RZ, R4 ;  /* 0x000000ffff067224 */ /* 0x000fce00078e0004 */
.L_x_177:
[----:B------:R-:W-:Y:S01]  /*8a50*/  ULDC UR4, c[0x0][0x648] ;  /* 0x0001920000047ab9 */ /* 0x000fe20000000800 */
[----:B------:R-:W-:Y:S01]  /*8a60*/  LOP3.LUT R4, R22, UR16, RZ, 0xc0, !PT ;  /* 0x0000001016047c12 */ /* 0x000fe2000f8ec0ff */
[----:B------:R-:W-:Y:S01]  /*8a70*/  ULDC UR5, c[0x0][0x610] ;  /* 0x0001840000057ab9 */ /* 0x000fe20000000800 */
[----:B------:R-:W-:Y:S01]  /*8a80*/  SHF.R.U64 R5, R6, UR4, R5 ;  /* 0x0000000406057c19 */ /* 0x000fe20008001205 */
[----:B------:R-:W-:Y:S01]  /*8a90*/  ULDC UR4, c[0x0][0x638] ;  /* 0x00018e0000047ab9 */ /* 0x000fe20000000800 */
[----:B------:R-:W-:-:S03]  /*8aa0*/  LOP3.LUT R21, R21, UR15, RZ, 0xc0, !PT ;  /* 0x0000000f15157c12 */ /* 0x000fc6000f8ec0ff */
[----:B------:R-:W-:Y:S02]  /*8ab0*/  IMAD.MOV R7, RZ, RZ, -R5 ;  /* 0x000000ffff077224 */ /* 0x000fe400078e0a05 */
[----:B------:R-:W-:Y:S02]  /*8ac0*/  IMAD R4, R5, UR17, R4 ;  /* 0x0000001105047c24 */ /* 0x000fe4000f8e0204 */
[----:B------:R-:W-:Y:S01]  /*8ad0*/  IMAD R20, R7, UR4, R20 ;  /* 0x0000000407147c24 */ /* 0x000fe2000f8e0214 */
[----:B------:R-:W-:Y:S01]  /*8ae0*/  ULDC UR4, c[0x0][0x600] ;  /* 0x0001800000047ab9 */ /* 0x000fe20000000800 */
[----:B------:R-:W-:Y:S02]  /*8af0*/  IMAD R15, R4, UR5, R15 ;  /* 0x00000005040f7c24 */ /* 0x000fe4000f8e020f */
[----:B------:R-:W-:Y:S02]  /*8b00*/  IMAD R20, R20, UR4, R21 ;  /* 0x0000000414147c24 */ /* 0x000fe4000f8e0215 */
[----:B------:R-:W-:-:S02]  /*8b10*/  IMAD.MOV.U32 R4, RZ, RZ, 0x1 ;  /* 0x00000001ff047424 */ /* 0x000fc400078e00ff */
[----:B------:R-:W-:Y:S01]  /*8b20*/  IMAD.MOV.U32 R7, RZ, RZ, R14 ;  /* 0x000000ffff077224 */ /* 0x000fe200078e000e */
[----:B------:R-:W-:Y:S02]  /*8b30*/  SEL R21, R20, R15, !P2 ;  /* 0x0000000f14157207 */ /* 0x000fe40005000000 */
[----:B------:R-:W-:-:S07]  /*8b40*/  SEL R20, R15, R20, !P2 ;  /* 0x000000140f147207 */ /* 0x000fce0005000000 */
.L_x_175:
[----:B------:R-:W-:Y:S05]  /*8b50*/  BSYNC B1 ;  /* 0x0000000000017941 */ /* 0x000fea0003800000 */
.L_x_174:
[----:B------:R-:W-:-:S13]  /*8b60*/  LOP3.LUT P0, RZ, R4, 0xff, RZ, 0xc0, !PT ;  /* 0x000000ff04ff7812 */ /* 0x000fda000780c0ff */
[----:B------:R-:W-:Y:S05]  /*8b70*/  @P0 BRA `(.L_x_178) ;  /* 0xfffffff400400947 */ /* 0x000fea000383ffff */
[----:B------:R-:W-:Y:S05]  /*8b80*/  BSYNC B0 ;  /* 0x0000000000007941 */ /* 0x000fea0003800000 */
.L_x_167:
[----:B------:R-:W-:-:S03]  /*8b90*/  UMOV UR4, 0xffffffff ;  /* 0xffffffff00047882 */ /* 0x000fc60000000000 */
[----:B------:R-:W-:Y:S05]  /*8ba0*/  BRA.DIV UR4, `(.L_x_179) ;  /* 0x0000000a045c7947 */ /* 0x000fea000b800000 */
[----:B------:R-:W-:-:S13]  /*8bb0*/  ELECT P6, URZ, PT ;  /* 0x00000000003f782f */ /* 0x000fda00038c0000 */
.L_x_202:
[----:B------:R-:W-:Y:S04]  /*8bc0*/  BSSY B0, `(.L_x_180) ;  /* 0x000007c000007945 */ /* 0x000fe80003800000 */
[----:B------:R-:W-:Y:S05]  /*8bd0*/  @!P6 BRA `(.L_x_181) ;  /* 0x0000000400e8e947 */ /* 0x000fea0003800000 */
[----:B------:R-:W-:-:S04]  /*8be0*/  LOP3.LUT R18, R18, 0x2, RZ, 0xfc, !PT ;  /* 0x0000000212127812 */ /* 0x000fc800078efcff */
[----:B------:R-:W-:-:S13]  /*8bf0*/  ISETP.NE.AND P0, PT, R18, 0x3, PT ;  /* 0x000000031200780c */ /* 0x000fda0003f05270 */
[----:B------:R-:W-:Y:S05]  /*8c00*/  @!P0 BRA `(.L_x_182) ;  /* 0x0000000000048947 */ /* 0x000fea0003800000 */
[----:B------:R-:W-:Y:S01]  /*8c10*/  BPT.TRAP 0x1 ;  /* 0x000000040000795c */ /* 0x000fe20000300000 */
.L_x_182:
[----:B------:R-:W0:Y:S01]  /*8c20*/  S2R R5, SR_CgaCtaId ;  /* 0x0000000000057919 */ /* 0x000e220000008800 */
[----:B------:R-:W-:Y:S02]  /*8c30*/  MOV R0, 0x400 ;  /* 0x0000040000007802 */ /* 0x000fe40000000f00 */
[----:B------:R-:W-:Y:S02]  /*8c40*/  SHF.L.U32 R2, R3, 0x1f, RZ ;  /* 0x0000001f03027819 */ /* 0x000fe400000006ff */
[----:B0-----:R-:W-:-:S05]  /*8c50*/  LEA R5, R5, R0, 0x18 ;  /* 0x0000000005057211 */ /* 0x001fca00078ec0ff */
[----:B------:R-:W-:-:S04]  /*8c60*/  VIADD R5, R5, 0x68 ;  /* 0x0000006805057836 */ /* 0x000fc80000000000 */
[C---:B------:R-:W-:Y:S02]  /*8c70*/  IMAD R7, R8.reuse, 0x8, R5 ;  /* 0x0000000808077824 */ /* 0x040fe400078e0205 */
[----:B------:R-:W-:Y:S02]  /*8c80*/  VIADD R8, R8, 0x1 ;  /* 0x0000000108087836 */ /* 0x000fe40000000000 */
[----:B------:R-:W0:Y:S03]  /*8c90*/  SYNCS.PHASECHK.TRANS64.TRYWAIT P0, [R7+URZ], R2 ;  /* 0x00000002070075a7 */ /* 0x000e26000800017f */
[----:B------:R-:W-:-:S04]  /*8ca0*/  ISETP.NE.AND P1, PT, R8, 0xd, PT ;  /* 0x0000000d0800780c */ /* 0x000fc80003f25270 */
[----:B------:R-:W-:Y:S02]  /*8cb0*/  SEL R0, RZ, 0x1, P1 ;  /* 0x00000001ff007807 */ /* 0x000fe40000800000 */
[----:B------:R-:W-:Y:S02]  /*8cc0*/  SEL R8, R8, RZ, P1 ;  /* 0x000000ff08087207 */ /* 0x000fe40000800000 */
[----:B------:R-:W-:-:S03]  /*8cd0*/  LOP3.LUT R9, R3, R0, RZ, 0x3c, !PT ;  /* 0x0000000003097212 */ /* 0x000fc600078e3cff */
[----:B------:R-:W-:Y:S01]  /*8ce0*/  IMAD R6, R8, 0x8, R5 ;  /* 0x0000000808067824 */ /* 0x000fe200078e0205 */
[----:B------:R-:W-:Y:S01]  /*8cf0*/  SHF.L.U32 R3, R9, 0x1f, RZ ;  /* 0x0000001f09037819 */ /* 0x000fe200000006ff */
[----:B0-----:R-:W-:Y:S06]  /*8d00*/  @!P0 BRA `(.L_x_183) ;  /* 0x0000000800248947 */ /* 0x001fec0003800000 */
.L_x_203:
[----:B------:R-:W1:Y:S01]  /*8d10*/  SYNCS.PHASECHK.TRANS64.TRYWAIT P0, [R6+URZ], R3 ;  /* 0x00000003060075a7 */ /* 0x000e62000800017f */
[----:B------:R-:W-:-:S05]  /*8d20*/  VIADD R0, R8, 0x1 ;  /* 0x0000000108007836 */ /* 0x000fca0000000000 */
[----:B------:R-:W-:-:S04]  /*8d30*/  ISETP.NE.AND P1, PT, R0, 0xd, PT ;  /* 0x0000000d0000780c */ /* 0x000fc80003f25270 */
[----:B0-----:R-:W-:Y:S02]  /*8d40*/  SEL R2, RZ, 0x1, P1 ;  /* 0x00000001ff027807 */ /* 0x001fe40000800000 */
[----:B------:R-:W-:Y:S02]  /*8d50*/  SEL R0, R0, RZ, P1 ;  /* 0x000000ff00007207 */ /* 0x000fe40000800000 */
[----:B------:R-:W-:-:S03]  /*8d60*/  LOP3.LUT R9, R9, R2, RZ, 0x3c, !PT ;  /* 0x0000000209097212 */ /* 0x000fc600078e3cff */
[----:B------:R-:W-:Y:S01]  /*8d70*/  IMAD R7, R0, 0x8, R5 ;  /* 0x0000000800077824 */ /* 0x000fe200078e0205 */
[----:B------:R-:W-:Y:S01]  /*8d80*/  SHF.L.U32 R4, R9, 0x1f, RZ ;  /* 0x0000001f09047819 */ /* 0x000fe200000006ff */
[----:B-1----:R-:W-:Y:S06]  /*8d90*/  @!P0 BRA `(.L_x_184) ;  /* 0x0000000800148947 */ /* 0x002fec0003800000 */
.L_x_204:
[----:B------:R-:W1:Y:S01]  /*8da0*/  SYNCS.PHASECHK.TRANS64.TRYWAIT P0, [R7+URZ], R4 ;  /* 0x00000004070075a7 */ /* 0x000e62000800017f */
[----:B------:R-:W-:-:S05]  /*8db0*/  VIADD R0, R0, 0x1 ;  /* 0x0000000100007836 */ /* 0x000fca0000000000 */
[----:B------:R-:W-:-:S04]  /*8dc0*/  ISETP.NE.AND P1, PT, R0, 0xd, PT ;  /* 0x0000000d0000780c */ /* 0x000fc80003f25270 */
[----:B------:R-:W-:Y:S02]  /*8dd0*/  SEL R2, RZ, 0x1, P1 ;  /* 0x00000001ff027807 */ /* 0x000fe40000800000 */
[----:B------:R-:W-:Y:S02]  /*8de0*/  SEL R0, R0, RZ, P1 ;  /* 0x000000ff00007207 */ /* 0x000fe40000800000 */
[----:B------:R-:W-:-:S03]  /*8df0*/  LOP3.LUT R9, R9, R2, RZ, 0x3c, !PT ;  /* 0x0000000209097212 */ /* 0x000fc600078e3cff */
[----:B0-----:R-:W-:Y:S01]  /*8e00*/  IMAD R6, R0, 0x8, R5 ;  /* 0x0000000800067824 */ /* 0x001fe200078e0205 */
[----:B------:R-:W-:Y:S01]  /*8e10*/  SHF.L.U32 R3, R9, 0x1f, RZ ;  /* 0x0000001f09037819 */ /* 0x000fe200000006ff */
[----:B-1----:R-:W-:Y:S06]  /*8e20*/  @!P0 BRA `(.L_x_185) ;  /* 0x0000000800048947 */ /* 0x002fec0003800000 */
.L_x_205:
        /* <DEDUP_REMOVED lines=9> */
.L_x_206:
        /* <DEDUP_REMOVED lines=9> */
.L_x_207:
        /* <DEDUP_REMOVED lines=9> */
.L_x_208:
        /* <DEDUP_REMOVED lines=9> */
.L_x_209:
        /* <DEDUP_REMOVED lines=9> */
.L_x_210:
        /* <DEDUP_REMOVED lines=9> */
.L_x_211:
        /* <DEDUP_REMOVED lines=9> */
.L_x_212:
        /* <DEDUP_REMOVED lines=9> */
.L_x_213:
[----:B------:R-:W1:Y:S01]  /*92b0*/  SYNCS.PHASECHK.TRANS64.TRYWAIT P0, [R6+URZ], R3 ;  /* 0x00000003060075a7 */ /* 0x000e62000800017f */
[----:B------:R-:W-:-:S05]  /*92c0*/  VIADD R0, R0, 0x1 ;  /* 0x0000000100007836 */ /* 0x000fca0000000000 */
[----:B------:R-:W-:-:S04]  /*92d0*/  ISETP.NE.AND P1, PT, R0, 0xd, PT ;  /* 0x0000000d0000780c */ /* 0x000fc80003f25270 */
[----:B------:R-:W-:Y:S02]  /*92e0*/  SEL R2, RZ, 0x1, P1 ;  /* 0x00000001ff027807 */ /* 0x000fe40000800000 */
[----:B------:R-:W-:Y:S02]  /*92f0*/  SEL R0, R0, RZ, P1 ;  /* 0x000000ff00007207 */ /* 0x000fe40000800000 */
[----:B------:R-:W-:Y:S01]  /*9300*/  LOP3.LUT R2, R9, R2, RZ, 0x3c, !PT ;  /* 0x0000000209027212 */ /* 0x000fe200078e3cff */
[----:B-1----:R-:W-:Y:S06]  /*9310*/  @!P0 BRA `(.L_x_194) ;  /* 0x00000004007c8947 */ /* 0x002fec0003800000 */
.L_x_214:
[----:B------:R-:W-:Y:S01]  /*9320*/  IMAD R5, R0, 0x8, R5 ;  /* 0x0000000800057824 */ /* 0x000fe200078e0205 */
[----:B------:R-:W-:-:S07]  /*9330*/  SHF.L.U32 R0, R2, 0x1f, RZ ;  /* 0x0000001f02007819 */ /* 0x000fce00000006ff */
.L_x_195:
[----:B--2---:R2:W3:Y:S02]  /*9340*/  SYNCS.PHASECHK.TRANS64.TRYWAIT P0, [R5+URZ], R0 ;  /* 0x00000000050075a7 */ /* 0x0044e4000800017f */
[----:B---3--:R-:W-:Y:S05]  /*9350*/  @!P0 NANOSLEEP.SYNCS 0x989680 ;  /* 0x009896800000895d */ /* 0x008fea0003900000 */
[----:B------:R-:W3:Y:S02]  /*9360*/  @!P0 SYNCS.PHASECHK.TRANS64 P0, [R5+URZ], R0 ;  /* 0x00000000050085a7 */ /* 0x000ee4000800007f */
[----:B---3--:R-:W-:Y:S05]  /*9370*/  @!P0 BRA `(.L_x_195) ;  /* 0xfffffffc00f08947 */ /* 0x008fea000383ffff */
.L_x_181:
[----:B------:R-:W-:Y:S05]  /*9380*/  BSYNC B0 ;  /* 0x0000000000007941 */ /* 0x000fea0003800000 */
.L_x_180:
[----:B------:R-:W-:Y:S05]  /*9390*/  EXIT ;  /* 0x000000000000794d */ /* 0x000fea0003800000 */
.L_x_22:
[----:B-1----:R1:W2:Y:S02]  /*93a0*/  SYNCS.PHASECHK.TRANS64.TRYWAIT P1, [R3+URZ], R0 ;  /* 0x00000000030075a7 */ /* 0x0022a4000802017f */
[----:B--2---:R-:W-:Y:S05]  /*93b0*/  @!P1 NANOSLEEP.SYNCS 0x989680 ;  /* 0x009896800000995d */ /* 0x004fea0003900000 */
[----:B------:R-:W2:Y:S02]  /*93c0*/  @!P1 SYNCS.PHASECHK.TRANS64 P1, [R3+URZ], R0 ;  /* 0x00000000030095a7 */ /* 0x000ea4000802007f */
[----:B--2---:R-:W-:Y:S05]  /*93d0*/  @!P1 BRA `(.L_x_22) ;  /* 0xfffffffc00f09947 */ /* 0x004fea000383ffff */
[----:B------:R-:W-:Y:S05]  /*93e0*/  BRA `(.L_x_21) ;  /* 0xffffff8400407947 */ /* 0x000fea000383ffff */
.L_x_27:
[----:B-1----:R-:W-:-:S04]  /*93f0*/  IMAD.U32 R5, RZ, RZ, UR4 ;  /* 0x00000004ff057e24 */ /* 0x002fc8000f8e00ff */
[----:B------:R1:W2:Y:S03]  /*9400*/  SYNCS.PHASECHK.TRANS64.TRYWAIT P1, [R5+URZ], R4 ;  /* 0x00000004050075a7 */ /* 0x0002a6000802017f */
[----:B--2---:R-:W-:Y:S05]  /*9410*/  @!P1 NANOSLEEP.SYNCS 0x989680 ;  /* 0x009896800000995d */ /* 0x004fea0003900000 */
[----:B------:R-:W2:Y:S02]  /*9420*/  @!P1 SYNCS.PHASECHK.TRANS64 P1, [R5+URZ], R4 ;  /* 0x00000004050095a7 */ /* 0x000ea4000802007f */
[----:B--2---:R-:W-:Y:S05]  /*9430*/  @!P1 BRA `(.L_x_27) ;  /* 0xfffffffc00ec9947 */ /* 0x004fea000383ffff */
[----:B------:R-:W-:Y:S05]  /*9440*/  BRA `(.L_x_26) ;  /* 0xffffff8400ec7947 */ /* 0x000fea000383ffff */
.L_x_168:
[----:B------:R-:W-:Y:S01]  /*9450*/  BSSY B1, `(.L_x_196) ;  /* 0x0000006000017945 */ /* 0x000fe20003800000 */
[----:B------:R-:W-:-:S07]  /*9460*/  IMAD.MOV.U32 R15, RZ, RZ, -0x1 ;  /* 0xffffffffff0f7424 */ /* 0x000fce00078e00ff */
[----:B------:R-:W-:Y:S05]  /*9470*/  WARPSYNC.COLLECTIVE R15, `(.L_x_197) ;  /* 0x000000000f0c7348 */ /* 0x000fea0003c00000 */
[----:B------:R-:W-:Y:S02]  /*9480*/  ELECT P6, UR62, PT ;  /* 0x00000000003e782f */ /* 0x000fe400038c0000 */
[----:B------:R-:W-:Y:S01]  /*9490*/  MOV R14, UR62 ;  /* 0x0000003e000e7c02 */ /* 0x000fe20008000f00 */
[----:B------:R-:W-:Y:S10]  /*94a0*/  ENDCOLLECTIVE ;  /* 0x000000000000791b */ /* 0x000ff40003800000 */
.L_x_197:
[----:B------:R-:W-:Y:S05]  /*94b0*/  BSYNC B1 ;  /* 0x0000000000017941 */ /* 0x000fea0003800000 */
.L_x_196:
[----:B------:R-:W-:Y:S05]  /*94c0*/  BRA `(.L_x_198) ;  /* 0xffffffe800f87947 */ /* 0x000fea000383ffff */
.L_x_171:
[----:B-1----:R1:W2:Y:S02]  /*94d0*/  SYNCS.PHASECHK.TRANS64.TRYWAIT P0, [R23+URZ+0x68], R14 ;  /* 0x0000680e170075a7 */ /* 0x0022a4000800017f */
[----:B--2---:R-:W-:Y:S05]  /*94e0*/  @!P0 NANOSLEEP.SYNCS 0x989680 ;  /* 0x009896800000895d */ /* 0x004fea0003900000 */
[----:B------:R-:W2:Y:S02]  /*94f0*/  @!P0 SYNCS.PHASECHK.TRANS64 P0, [R23+URZ+0x68], R14 ;  /* 0x0000680e170085a7 */ /* 0x000ea4000800007f */
[----:B--2---:R-:W-:Y:S05]  /*9500*/  @!P0 BRA `(.L_x_171) ;  /* 0xfffffffc00f08947 */ /* 0x004fea000383ffff */
[----:B------:R-:W-:Y:S05]  /*9510*/  BRA `(.L_x_199) ;  /* 0xffffffec00307947 */ /* 0x000fea000383ffff */
.L_x_179:
[----:B------:R-:W-:Y:S01]  /*9520*/  BSSY B0, `(.L_x_200) ;  /* 0x0000006000007945 */ /* 0x000fe20003800000 */
[----:B------:R-:W-:-:S07]  /*9530*/  IMAD.MOV.U32 R15, RZ, RZ, -0x1 ;  /* 0xffffffffff0f7424 */ /* 0x000fce00078e00ff */
[----:B------:R-:W-:Y:S05]  /*9540*/  WARPSYNC.COLLECTIVE R15, `(.L_x_201) ;  /* 0x000000000f0c7348 */ /* 0x000fea0003c00000 */
[----:B------:R-:W-:Y:S02]  /*9550*/  ELECT P6, UR62, PT ;  /* 0x00000000003e782f */ /* 0x000fe400038c0000 */
[----:B------:R-:W-:Y:S01]  /*9560*/  MOV R14, UR62 ;  /* 0x0000003e000e7c02 */ /* 0x000fe20008000f00 */
[----:B------:R-:W-:Y:S10]  /*9570*/  ENDCOLLECTIVE ;  /* 0x000000000000791b */ /* 0x000ff40003800000 */
.L_x_201:
[----:B------:R-:W-:Y:S05]  /*9580*/  BSYNC B0 ;  /* 0x0000000000007941 */ /* 0x000fea0003800000 */
.L_x_200:
[----:B------:R-:W-:Y:S05]  /*9590*/  BRA `(.L_x_202) ;  /* 0xfffffff400887947 */ /* 0x000fea000383ffff */
.L_x_183:
[----:B0-----:R0:W1:Y:S02]  /*95a0*/  SYNCS.PHASECHK.TRANS64.TRYWAIT P0, [R7+URZ], R2 ;  /* 0x00000002070075a7 */ /* 0x001064000800017f */
[----:B-1----:R-:W-:Y:S05]  /*95b0*/  @!P0 NANOSLEEP.SYNCS 0x989680 ;  /* 0x009896800000895d */ /* 0x002fea0003900000 */
[----:B------:R-:W1:Y:S02]  /*95c0*/  @!P0 SYNCS.PHASECHK.TRANS64 P0, [R7+URZ], R2 ;  /* 0x00000002070085a7 */ /* 0x000e64000800007f */
[----:B-1----:R-:W-:Y:S05]  /*95d0*/  @!P0 BRA `(.L_x_183) ;  /* 0xfffffffc00f08947 */ /* 0x002fea000383ffff */
[----:B------:R-:W-:Y:S05]  /*95e0*/  BRA `(.L_x_203) ;  /* 0xfffffff400c87947 */ /* 0x000fea000383ffff */
.L_x_184:
[----:B0-----:R0:W1:Y:S02]  /*95f0*/  SYNCS.PHASECHK.TRANS64.TRYWAIT P0, [R6+URZ], R3 ;  /* 0x00000003060075a7 */ /* 0x001064000800017f */
[----:B-1----:R-:W-:Y:S05]  /*9600*/  @!P0 NANOSLEEP.SYNCS 0x989680 ;  /* 0x009896800000895d */ /* 0x002fea0003900000 */
[----:B------:R-:W1:Y:S02]  /*9610*/  @!P0 SYNCS.PHASECHK.TRANS64 P0, [R6+URZ], R3 ;  /* 0x00000003060085a7 */ /* 0x000e64000800007f */
[----:B-1----:R-:W-:Y:S05]  /*9620*/  @!P0 BRA `(.L_x_184) ;  /* 0xfffffffc00f08947 */ /* 0x002fea000383ffff */
[----:B------:R-:W-:Y:S05]  /*9630*/  BRA `(.L_x_204) ;  /* 0xfffffff400d87947 */ /* 0x000fea000383ffff */
.L_x_185:
[----:B0-----:R0:W1:Y:S02]  /*9640*/  SYNCS.PHASECHK.TRANS64.TRYWAIT P0, [R7+URZ], R4 ;  /* 0x00000004070075a7 */ /* 0x001064000800017f */
[----:B-1----:R-:W-:Y:S05]  /*9650*/  @!P0 NANOSLEEP.SYNCS 0x989680 ;  /* 0x009896800000895d */ /* 0x002fea0003900000 */
[----:B------:R-:W1:Y:S02]  /*9660*/  @!P0 SYNCS.PHASECHK.TRANS64 P0, [R7+URZ], R4 ;  /* 0x00000004070085a7 */ /* 0x000e64000800007f */
[----:B-1----:R-:W-:Y:S05]  /*9670*/  @!P0 BRA `(.L_x_185) ;  /* 0xfffffffc00f08947 */ /* 0x002fea000383ffff */
[----:B------:R-:W-:Y:S05]  /*9680*/  BRA `(.L_x_205) ;  /* 0xfffffff400e87947 */ /* 0x000fea000383ffff */
.L_x_186:
[----:B0-----:R0:W1:Y:S02]  /*9690*/  SYNCS.PHASECHK.TRANS64.TRYWAIT P0, [R6+URZ], R3 ;  /* 0x00000003060075a7 */ /* 0x001064000800017f */
[----:B-1----:R-:W-:Y:S05]  /*96a0*/  @!P0 NANOSLEEP.SYNCS 0x989680 ;  /* 0x009896800000895d */ /* 0x002fea0003900000 */
[----:B------:R-:W1:Y:S02]  /*96b0*/  @!P0 SYNCS.PHASECHK.TRANS64 P0, [R6+URZ], R3 ;  /* 0x00000003060085a7 */ /* 0x000e64000800007f */
[----:B-1----:R-:W-:Y:S05]  /*96c0*/  @!P0 BRA `(.L_x_186) ;  /* 0xfffffffc00f08947 */ /* 0x002fea000383ffff */
[----:B------:R-:W-:Y:S05]  /*96d0*/  BRA `(.L_x_206) ;  /* 0xfffffff400f87947 */ /* 0x000fea000383ffff */
.L_x_187:
[----:B0-----:R0:W1:Y:S02]  /*96e0*/  SYNCS.PHASECHK.TRANS64.TRYWAIT P0, [R7+URZ], R4 ;  /* 0x00000004070075a7 */ /* 0x001064000800017f */
[----:B-1----:R-:W-:Y:S05]  /*96f0*/  @!P0 NANOSLEEP.SYNCS 0x989680 ;  /* 0x009896800000895d */ /* 0x002fea0003900000 */
[----:B------:R-:W1:Y:S02]  /*9700*/  @!P0 SYNCS.PHASECHK.TRANS64 P0, [R7+URZ], R4 ;  /* 0x00000004070085a7 */ /* 0x000e64000800007f */
[----:B-1----:R-:W-:Y:S05]  /*9710*/  @!P0 BRA `(.L_x_187) ;  /* 0xfffffffc00f08947 */ /* 0x002fea000383ffff */
[----:B------:R-:W-:Y:S05]  /*9720*/  BRA `(.L_x_207) ;  /* 0xfffffff800087947 */ /* 0x000fea000383ffff */
.L_x_188:
[----:B0-----:R0:W1:Y:S02]  /*9730*/  SYNCS.PHASECHK.TRANS64.TRYWAIT P0, [R6+URZ], R3 ;  /* 0x00000003060075a7 */ /* 0x001064000800017f */
[----:B-1----:R-:W-:Y:S05]  /*9740*/  @!P0 NANOSLEEP.SYNCS 0x989680 ;  /* 0x009896800000895d */ /* 0x002fea0003900000 */
[----:B------:R-:W1:Y:S02]  /*9750*/  @!P0 SYNCS.PHASECHK.TRANS64 P0, [R6+URZ], R3 ;  /* 0x00000003060085a7 */ /* 0x000e64000800007f */
[----:B-1----:R-:W-:Y:S05]  /*9760*/  @!P0 BRA `(.L_x_188) ;  /* 0xfffffffc00f08947 */ /* 0x002fea000383ffff */
[----:B------:R-:W-:Y:S05]  /*9770*/  BRA `(.L_x_208) ;  /* 0xfffffff800187947 */ /* 0x000fea000383ffff */
.L_x_189:
[----:B0-----:R0:W1:Y:S02]  /*9780*/  SYNCS.PHASECHK.TRANS64.TRYWAIT P0, [R7+URZ], R4 ;  /* 0x00000004070075a7 */ /* 0x001064000800017f */
[----:B-1----:R-:W-:Y:S05]  /*9790*/  @!P0 NANOSLEEP.SYNCS 0x989680 ;  /* 0x009896800000895d */ /* 0x002fea0003900000 */
[----:B------:R-:W1:Y:S02]  /*97a0*/  @!P0 SYNCS.PHASECHK.TRANS64 P0, [R7+URZ], R4 ;  /* 0x00000004070085a7 */ /* 0x000e64000800007f */
[----:B-1----:R-:W-:Y:S05]  /*97b0*/  @!P0 BRA `(.L_x_189) ;  /* 0xfffffffc00f08947 */ /* 0x002fea000383ffff */
[----:B------:R-:W-:Y:S05]  /*97c0*/  BRA `(.L_x_209) ;  /* 0xfffffff800287947 */ /* 0x000fea000383ffff */
.L_x_190:
[----:B0-----:R0:W1:Y:S02]  /*97d0*/  SYNCS.PHASECHK.TRANS64.TRYWAIT P0, [R6+URZ], R3 ;  /* 0x00000003060075a7 */ /* 0x001064000800017f */
[----:B-1----:R-:W-:Y:S05]  /*97e0*/  @!P0 NANOSLEEP.SYNCS 0x989680 ;  /* 0x009896800000895d */ /* 0x002fea0003900000 */
[----:B------:R-:W1:Y:S02]  /*97f0*/  @!P0 SYNCS.PHASECHK.TRANS64 P0, [R6+URZ], R3 ;  /* 0x00000003060085a7 */ /* 0x000e64000800007f */
[----:B-1----:R-:W-:Y:S05]  /*9800*/  @!P0 BRA `(.L_x_190) ;  /* 0xfffffffc00f08947 */ /* 0x002fea000383ffff */
[----:B------:R-:W-:Y:S05]  /*9810*/  BRA `(.L_x_210) ;  /* 0xfffffff800387947 */ /* 0x000fea000383ffff */
.L_x_191:
[----:B0-----:R0:W1:Y:S02]  /*9820*/  SYNCS.PHASECHK.TRANS64.TRYWAIT P0, [R7+URZ], R4 ;  /* 0x00000004070075a7 */ /* 0x001064000800017f */
[----:B-1----:R-:W-:Y:S05]  /*9830*/  @!P0 NANOSLEEP.SYNCS 0x989680 ;  /* 0x009896800000895d */ /* 0x002fea0003900000 */
[----:B------:R-:W1:Y:S02]  /*9840*/  @!P0 SYNCS.PHASECHK.TRANS64 P0, [R7+URZ], R4 ;  /* 0x00000004070085a7 */ /* 0x000e64000800007f */
[----:B-1----:R-:W-:Y:S05]  /*9850*/  @!P0 BRA `(.L_x_191) ;  /* 0xfffffffc00f08947 */ /* 0x002fea000383ffff */
[----:B------:R-:W-:Y:S05]  /*9860*/  BRA `(.L_x_211) ;  /* 0xfffffff800487947 */ /* 0x000fea000383ffff */
.L_x_192:
[----:B0-----:R0:W1:Y:S02]  /*9870*/  SYNCS.PHASECHK.TRANS64.TRYWAIT P0, [R6+URZ], R3 ;  /* 0x00000003060075a7 */ /* 0x001064000800017f */
[----:B-1----:R-:W-:Y:S05]  /*9880*/  @!P0 NANOSLEEP.SYNCS 0x989680 ;  /* 0x009896800000895d */ /* 0x002fea0003900000 */
[----:B------:R-:W1:Y:S02]  /*9890*/  @!P0 SYNCS.PHASECHK.TRANS64 P0, [R6+URZ], R3 ;  /* 0x00000003060085a7 */ /* 0x000e64000800007f */
[----:B-1----:R-:W-:Y:S05]  /*98a0*/  @!P0 BRA `(.L_x_192) ;  /* 0xfffffffc00f08947 */ /* 0x002fea000383ffff */
[----:B------:R-:W-:Y:S05]  /*98b0*/  BRA `(.L_x_212) ;  /* 0xfffffff800587947 */ /* 0x000fea000383ffff */
.L_x_193:
[----:B0-----:R0:W1:Y:S02]  /*98c0*/  SYNCS.PHASECHK.TRANS64.TRYWAIT P0, [R7+URZ], R4 ;  /* 0x00000004070075a7 */ /* 0x001064000800017f */
[----:B-1----:R-:W-:Y:S05]  /*98d0*/  @!P0 NANOSLEEP.SYNCS 0x989680 ;  /* 0x009896800000895d */ /* 0x002fea0003900000 */
[----:B------:R-:W1:Y:S02]  /*98e0*/  @!P0 SYNCS.PHASECHK.TRANS64 P0, [R7+URZ], R4 ;  /* 0x00000004070085a7 */ /* 0x000e64000800007f */
[----:B-1----:R-:W-:Y:S05]  /*98f0*/  @!P0 BRA `(.L_x_193) ;  /* 0xfffffffc00f08947 */ /* 0x002fea000383ffff */
[----:B------:R-:W-:Y:S05]  /*9900*/  BRA `(.L_x_213) ;  /* 0xfffffff800687947 */ /* 0x000fea000383ffff */
.L_x_194:
[----:B-1----:R1:W2:Y:S02]  /*9910*/  SYNCS.PHASECHK.TRANS64.TRYWAIT P0, [R6+URZ], R3 ;  /* 0x00000003060075a7 */ /* 0x0022a4000800017f */
[----:B--2---:R-:W-:Y:S05]  /*9920*/  @!P0 NANOSLEEP.SYNCS 0x989680 ;  /* 0x009896800000895d */ /* 0x004fea0003900000 */
[----:B------:R-:W2:Y:S02]  /*9930*/  @!P0 SYNCS.PHASECHK.TRANS64 P0, [R6+URZ], R3 ;  /* 0x00000003060085a7 */ /* 0x000ea4000800007f */
[----:B--2---:R-:W-:Y:S05]  /*9940*/  @!P0 BRA `(.L_x_194) ;  /* 0xfffffffc00f08947 */ /* 0x004fea000383ffff */
[----:B------:R-:W-:Y:S05]  /*9950*/  BRA `(.L_x_214) ;  /* 0xfffffff800707947 */ /* 0x000fea000383ffff */
.L_x_215:
[----:B------:R-:W-:-:S00]  /*9960*/  BRA `(.L_x_215) ;  /* 0xfffffffc00fc7947 */ /* 0x000fc0000383ffff */
[----:B------:R-:W-:-:S00]  /*9970*/  NOP ;  /* 0x0000000000007918 */ /* 0x000fc00000000000 */
        /* <DEDUP_REMOVED lines=8> */
.L_x_216:


//--------------------- .nv.global.init           --------------------------
	.section	.nv.global.init,"aw",@progbits
.nv.global.init:
	.type		$str$22,@object
	.size		$str$22,($str$23 - $str$22)
$str$22:
        /*0000*/ 	.byte	0x6b, 0x5f, 0x74, 0x69, 0x6c, 0x65, 0x5f, 0x63, 0x6f, 0x75, 0x6e, 0x74, 0x20, 0x3e, 0x3d, 0x20
        /*0010*/ 	.byte	0x31, 0x00
	.type		$str$23,@object
	.size		$str$23,(__unnamed_1 - $str$23)
$str$23:
        /*0012*/ 	.byte	0x2f, 0x74, 0x6d, 0x70, 0x2f, 0x63, 0x75, 0x74, 0x6c, 0x61, 0x73, 0x73, 0x5f, 0x73, 0x77, 0x65
        /*0022*/ 	.byte	0x65, 0x70, 0x5f, 0x73, 0x72, 0x63, 0x2f, 0x69, 0x6e, 0x63, 0x6c, 0x75, 0x64, 0x65, 0x2f, 0x63
        /*0032*/ 	.byte	0x75, 0x74, 0x6c, 0x61, 0x73, 0x73, 0x2f, 0x67, 0x65, 0x6d, 0x6d, 0x2f, 0x63, 0x6f, 0x6c, 0x6c
        /*0042*/ 	.byte	0x65, 0x63, 0x74, 0x69, 0x76, 0x65, 0x2f, 0x73, 0x6d, 0x39, 0x30, 0x5f, 0x6d, 0x6d, 0x61, 0x5f
        /*0052*/ 	.byte	0x74, 0x6d, 0x61, 0x5f, 0x67, 0x6d, 0x6d, 0x61, 0x5f, 0x73, 0x73, 0x5f, 0x77, 0x61, 0x72, 0x70
        /*0062*/ 	.byte	0x73, 0x70, 0x65, 0x63, 0x69, 0x61, 0x6c, 0x69, 0x7a, 0x65, 0x64, 0x2e, 0x68, 0x70, 0x70, 0x00
	.type		__unnamed_1,@object
	.size		__unnamed_1,(.L_0 - __unnamed_1)
__unnamed_1:
        /*0072*/ 	.byte	0x76, 0x6f, 0x69, 0x64, 0x20, 0x63, 0x75, 0x74, 0x6c, 0x61, 0x73, 0x73, 0x3a, 0x3a, 0x67, 0x65
        /* <DEDUP_REMOVED lines=180> */
        /*0bc2*/ 	.byte	0x74, 0x65, 0x3a, 0x3a, 0x69, 0x64, 0x65, 0x6e, 0x74, 0x69, 0x74, 0x79, 0x5d, 0x00
.L_0:


//--------------------- .nv.shared._ZN7cutlass13device_kernelINS_4gemm6kernel13GemmUniversalIN4cute5tupleIJiiiiEEENS1_10collective13CollectiveMmaINS1_34MainloopSm90TmaGmmaWarpSpecializedILi13ENS5_IJNS4_1CILi2EEENSA_ILi1EEESC_EEENS1_35KernelTmaWarpSpecializedCooperativeEEENS5_IJNSA_ILi512EEENSA_ILi32EEENSA_ILi16EEEEEENS_10bfloat16_tENS5_IJlSC_lEEESK_SL_NS4_8TiledMMAINS4_8MMA_AtomIJNS4_4SM904GMMA27MMA_64x32x16_F32BF16BF16_SSILNSP_5MajorE0ELSR_0ELNSP_7ScaleInE1ELSS_1EEEEEENS4_6LayoutISD_NS5_IJSC_NSA_ILi0EEESW_EEEEENS5_IJNS4_10UnderscoreESZ_SZ_EEEEENS4_13SM90_TMA_LOADENS4_14ComposedLayoutINS4_7SwizzleILi1ELi4ELi3EEENS4_18smem_ptr_flag_bitsILi16EEENSV_INS5_IJNSA_ILi8EEESI_EEENS5_IJSI_SC_EEEEEEEvNS4_8identityENS4_23SM90_TMA_LOAD_MULTICASTES1C_vS1D_EENS_8epilogue10collective6detail29Sm90TmaWarpSpecializedAdapterINS1H_15DefaultEpilogueISK_SL_SL_NS1G_6thread17LinearCombinationISK_Li1EffLNS1L_9ScaleType4KindE0ELNS_15FloatRoundStyleE2ESK_EENS1_15EpilogueDefaultEEEEEvvEEEEvNT_6ParamsE --------------------------
	.section	.nv.shared._ZN7cutlass13device_kernelINS_4gemm6kernel13GemmUniversalIN4cute5tupleIJiiiiEEENS1_10collective13CollectiveMmaINS1_34MainloopSm90TmaGmmaWarpSpecializedILi13ENS5_IJNS4_1CILi2EEENSA_ILi1EEESC_EEENS1_35KernelTmaWarpSpecializedCooperativeEEENS5_IJNSA_ILi512EEENSA_ILi32EEENSA_ILi16EEEEEENS_10bfloat16_tENS5_IJlSC_lEEESK_SL_NS4_8TiledMMAINS4_8MMA_AtomIJNS4_4SM904GMMA27MMA_64x32x16_F32BF16BF16_SSILNSP_5MajorE0ELSR_0ELNSP_7ScaleInE1ELSS_1EEEEEENS4_6LayoutISD_NS5_IJSC_NSA_ILi0EEESW_EEEEENS5_IJNS4_10UnderscoreESZ_SZ_EEEEENS4_13SM90_TMA_LOADENS4_14ComposedLayoutINS4_7SwizzleILi1ELi4ELi3EEENS4_18smem_ptr_flag_bitsILi16EEENSV_INS5_IJNSA_ILi8EEESI_EEENS5_IJSI_SC_EEEEEEEvNS4_8identityENS4_23SM90_TMA_LOAD_MULTICASTES1C_vS1D_EENS_8epilogue10collective6detail29Sm90TmaWarpSpecializedAdapterINS1H_15DefaultEpilogueISK_SL_SL_NS1G_6thread17LinearCombinationISK_Li1EffLNS1L_9ScaleType4KindE0ELNS_15FloatRoundStyleE2ESK_EENS1_15EpilogueDefaultEEEEEvvEEEEvNT_6ParamsE,"aw",@nobits
	.sectionflags	@""
	.align	16
	.zero		1024


//--------------------- .nv.shared.reserved.0     --------------------------
	.section	.nv.shared.reserved.0,"aw",@nobits
	.weak		__nv_reservedSMEM_offset_0_alias
	.size		__nv_reservedSMEM_offset_0_alias, 0, 0
	.other		__nv_reservedSMEM_offset_0_alias,@"STO_CUDA_RESERVED_SHARED STV_DEFAULT"
__nv_reservedSMEM_offset_0_alias:
	.zero		0


//--------------------- .nv.global                --------------------------
	.section	.nv.global,"aw",@nobits
.nv.global:
	.type		_ZN39_INTERNAL_c3ca6ccc_4_k_cu_8152f822_62034cute1_E,@object
	.size		_ZN39_INTERNAL_c3ca6ccc_4_k_cu_8152f822_62034cute1_E,(_ZN39_INTERNAL_c3ca6ccc_4_k_cu_8152f822_62034cuda3std3__45__cpo6cbeginE - _ZN39_INTERNAL_c3ca6ccc_4_k_cu_8152f822_62034cute1_E)
_ZN39_INTERNAL_c3ca6ccc_4_k_cu_8152f822_62034cute1_E:
	.zero		1
	.type		_ZN39_INTERNAL_c3ca6ccc_4_k_cu_8152f822_62034cuda3std3__45__cpo6cbeginE,@object
	.size		_ZN39_INTERNAL_c3ca6ccc_4_k_cu_8152f822_62034cuda3std3__45__cpo6cbeginE,(_ZN39_INTERNAL_c3ca6ccc_4_k_cu_8152f822_62034cuda3std3__48in_placeE - _ZN39_INTERNAL_c3ca6ccc_4_k_cu_8152f822_62034cuda3std3__45__cpo6cbeginE)
_ZN39_INTERNAL_c3ca6ccc_4_k_cu_8152f822_62034cuda3std3__45__cpo6cbeginE:
	.zero		1
	.type		_ZN39_INTERNAL_c3ca6ccc_4_k_cu_8152f822_62034cuda3std3__48in_placeE,@object
	.size		_ZN39_INTERNAL_c3ca6ccc_4_k_cu_8152f822_62034cuda3std3__48in_placeE,(_ZN39_INTERNAL_c3ca6ccc_4_k_cu_8152f822_62034cuda3std6ranges3__45__cpo9iter_moveE - _ZN39_INTERNAL_c3ca6ccc_4_k_cu_8152f822_62034cuda3std3__48in_placeE)
_ZN39_INTERNAL_c3ca6ccc_4_k_cu_8152f822_62034cuda3std3__48in_placeE:
	.zero		1
	.type		_ZN39_INTERNAL_c3ca6ccc_4_k_cu_8152f822_62034cuda3std6ranges3__45__cpo9iter_moveE,@object
	.size		_ZN39_INTERNAL_c3ca6ccc_4_k_cu_8152f822_62034cuda3std6ranges3__45__cpo9iter_moveE,(_ZN39_INTERNAL_c3ca6ccc_4_k_cu_8152f822_62034cuda3std3__45__cpo5beginE - _ZN39_INTERNAL_c3ca6ccc_4_k_cu_8152f822_62034cuda3std6ranges3__45__cpo9iter_moveE)
_ZN39_INTERNAL_c3ca6ccc_4_k_cu_8152f822_62034cuda3std6ranges3__45__cpo9iter_moveE:
	.zero		1
	.type		_ZN39_INTERNAL_c3ca6ccc_4_k_cu_8152f822_62034cuda3std3__45__cpo5beginE,@object
	.size		_ZN39_INTERNAL_c3ca6ccc_4_k_cu_8152f822_62034cuda3std3__45__cpo5beginE,(_ZN39_INTERNAL_c3ca6ccc_4_k_cu_8152f822_62034cuda3std3__441_GLOBAL__N__c3ca6ccc_4_k_cu_8152f822_62036ignoreE - _ZN39_INTERNAL_c3ca6ccc_4_k_cu_8152f822_62034cuda3std3__45__cpo5beginE)
_ZN39_INTERNAL_c3ca6ccc_4_k_cu_8152f822_62034cuda3std3__45__cpo5beginE:
	.zero		1
	.type		_ZN39_INTERNAL_c3ca6ccc_4_k_cu_8152f822_62034cuda3std3__441_GLOBAL__N__c3ca6ccc_4_k_cu_8152f822_62036ignoreE,@object
	.size		_ZN39_INTERNAL_c3ca6ccc_4_k_cu_8152f822_62034cuda3std3__441_GLOBAL__N__c3ca6ccc_4_k_cu_8152f822_62036ignoreE,(_ZN39_INTERNAL_c3ca6ccc_4_k_cu_8152f822_62034cute7productE - _ZN39_INTERNAL_c3ca6ccc_4_k_cu_8152f822_62034cuda3std3__441_GLOBAL__N__c3ca6ccc_4_k_cu_8152f822_62036ignoreE)
_ZN39_INTERNAL_c3ca6ccc_4_k_cu_8152f822_62034cuda3std3__441_GLOBAL__N__c3ca6ccc_4_k_cu_8152f822_62036ignoreE:
	.zero		1
	.type		_ZN39_INTERNAL_c3ca6ccc_4_k_cu_8152f822_62034cute7productE,@object
	.size		_ZN39_INTERNAL_c3ca6ccc_4_k_cu_8152f822_62034cute7productE,(_ZN39_INTERNAL_c3ca6ccc_4_k_cu_8152f822_62034cuda3std3__45__cpo3endE - _ZN39_INTERNAL_c3ca6ccc_4_k_cu_8152f822_62034cute7productE)
_ZN39_INTERNAL_c3ca6ccc_4_k_cu_8152f822_62034cute7productE:
	.zero		1
	.type		_ZN39_INTERNAL_c3ca6ccc_4_k_cu_8152f822_62034cuda3std3__45__cpo3endE,@object
	.size		_ZN39_INTERNAL_c3ca6ccc_4_k_cu_8152f822_62034cuda3std3__45__cpo3endE,(_ZN39_INTERNAL_c3ca6ccc_4_k_cu_8152f822_62034cuda3std3__419piecewise_constructE - _ZN39_INTERNAL_c3ca6ccc_4_k_cu_8152f822_62034cuda3std3__45__cpo3endE)
_ZN39_INTERNAL_c3ca6ccc_4_k_cu_8152f822_62034cuda3std3__45__cpo3endE:
	.zero		1
	.type		_ZN39_INTERNAL_c3ca6ccc_4_k_cu_8152f822_62034cuda3std3__419piecewise_constructE,@object
	.size		_ZN39_INTERNAL_c3ca6ccc_4_k_cu_8152f822_62034cuda3std3__419piecewise_constructE,(_ZN39_INTERNAL_c3ca6ccc_4_k_cu_8152f822_62034cuda3std3__45__cpo4cendE - _ZN39_INTERNAL_c3ca6ccc_4_k_cu_8152f822_62034cuda3std3__419piecewise_constructE)
_ZN39_INTERNAL_c3ca6ccc_4_k_cu_8152f822_62034cuda3std3__419piecewise_constructE:
	.zero		1
	.type		_ZN39_INTERNAL_c3ca6ccc_4_k_cu_8152f822_62034cuda3std3__45__cpo4cendE,@object
	.size		_ZN39_INTERNAL_c3ca6ccc_4_k_cu_8152f822_62034cuda3std3__45__cpo4cendE,(_ZN39_INTERNAL_c3ca6ccc_4_k_cu_8152f822_62034cuda3std6ranges3__45__cpo4swapE - _ZN39_INTERNAL_c3ca6ccc_4_k_cu_8152f822_62034cuda3std3__45__cpo4cendE)
_ZN39_INTERNAL_c3ca6ccc_4_k_cu_8152f822_62034cuda3std3__45__cpo4cendE:
	.zero		1
	.type		_ZN39_INTERNAL_c3ca6ccc_4_k_cu_8152f822_62034cuda3std6ranges3__45__cpo4swapE,@object
	.size		_ZN39_INTERNAL_c3ca6ccc_4_k_cu_8152f822_62034cuda3std6ranges3__45__cpo4swapE,(.L_8 - _ZN39_INTERNAL_c3ca6ccc_4_k_cu_8152f822_62034cuda3std6ranges3__45__cpo4swapE)
_ZN39_INTERNAL_c3ca6ccc_4_k_cu_8152f822_62034cuda3std6ranges3__45__cpo4swapE:
	.zero		1
.L_8:


//--------------------- .nv.constant0._ZN7cutlass13device_kernelINS_4gemm6kernel13GemmUniversalIN4cute5tupleIJiiiiEEENS1_10collective13CollectiveMmaINS1_34MainloopSm90TmaGmmaWarpSpecializedILi13ENS5_IJNS4_1CILi2EEENSA_ILi1EEESC_EEENS1_35KernelTmaWarpSpecializedCooperativeEEENS5_IJNSA_ILi512EEENSA_ILi32EEENSA_ILi16EEEEEENS_10bfloat16_tENS5_IJlSC_lEEESK_SL_NS4_8TiledMMAINS4_8MMA_AtomIJNS4_4SM904GMMA27MMA_64x32x16_F32BF16BF16_SSILNSP_5MajorE0ELSR_0ELNSP_7ScaleInE1ELSS_1EEEEEENS4_6LayoutISD_NS5_IJSC_NSA_ILi0EEESW_EEEEENS5_IJNS4_10UnderscoreESZ_SZ_EEEEENS4_13SM90_TMA_LOADENS4_14ComposedLayoutINS4_7SwizzleILi1ELi4ELi3EEENS4_18smem_ptr_flag_bitsILi16EEENSV_INS5_IJNSA_ILi8EEESI_EEENS5_IJSI_SC_EEEEEEEvNS4_8identityENS4_23SM90_TMA_LOAD_MULTICASTES1C_vS1D_EENS_8epilogue10collective6detail29Sm90TmaWarpSpecializedAdapterINS1H_15DefaultEpilogueISK_SL_SL_NS1G_6thread17LinearCombinationISK_Li1EffLNS1L_9ScaleType4KindE0ELNS_15FloatRoundStyleE2ESK_EENS1_15EpilogueDefaultEEEEEvvEEEEvNT_6ParamsE --------------------------
	.section	.nv.constant0._ZN7cutlass13device_kernelINS_4gemm6kernel13GemmUniversalIN4cute5tupleIJiiiiEEENS1_10collective13CollectiveMmaINS1_34MainloopSm90TmaGmmaWarpSpecializedILi13ENS5_IJNS4_1CILi2EEENSA_ILi1EEESC_EEENS1_35KernelTmaWarpSpecializedCooperativeEEENS5_IJNSA_ILi512EEENSA_ILi32EEENSA_ILi16EEEEEENS_10bfloat16_tENS5_IJlSC_lEEESK_SL_NS4_8TiledMMAINS4_8MMA_AtomIJNS4_4SM904GMMA27MMA_64x32x16_F32BF16BF16_SSILNSP_5MajorE0ELSR_0ELNSP_7ScaleInE1ELSS_1EEEEEENS4_6LayoutISD_NS5_IJSC_NSA_ILi0EEESW_EEEEENS5_IJNS4_10UnderscoreESZ_SZ_EEEEENS4_13SM90_TMA_LOADENS4_14ComposedLayoutINS4_7SwizzleILi1ELi4ELi3EEENS4_18smem_ptr_flag_bitsILi16EEENSV_INS5_IJNSA_ILi8EEESI_EEENS5_IJSI_SC_EEEEEEEvNS4_8identityENS4_23SM90_TMA_LOAD_MULTICASTES1C_vS1D_EENS_8epilogue10collective6detail29Sm90TmaWarpSpecializedAdapterINS1H_15DefaultEpilogueISK_SL_SL_NS1G_6thread17LinearCombinationISK_Li1EffLNS1L_9ScaleType4KindE0ELNS_15FloatRoundStyleE2ESK_EENS1_15EpilogueDefaultEEEEEvvEEEEvNT_6ParamsE,"a",@progbits
	.sectionflags	@""
	.align	4
.nv.constant0._ZN7cutlass13device_kernelINS_4gemm6kernel13GemmUniversalIN4cute5tupleIJiiiiEEENS1_10collective13CollectiveMmaINS1_34MainloopSm90TmaGmmaWarpSpecializedILi13ENS5_IJNS4_1CILi2EEENSA_ILi1EEESC_EEENS1_35KernelTmaWarpSpecializedCooperativeEEENS5_IJNSA_ILi512EEENSA_ILi32EEENSA_ILi16EEEEEENS_10bfloat16_tENS5_IJlSC_lEEESK_SL_NS4_8TiledMMAINS4_8MMA_AtomIJNS4_4SM904GMMA27MMA_64x32x16_F32BF16BF16_SSILNSP_5MajorE0ELSR_0ELNSP_7ScaleInE1ELSS_1EEEEEENS4_6LayoutISD_NS5_IJSC_NSA_ILi0EEESW_EEEEENS5_IJNS4_10UnderscoreESZ_SZ_EEEEENS4_13SM90_TMA_LOADENS4_14ComposedLayoutINS4_7SwizzleILi1ELi4ELi3EEENS4_18smem_ptr_flag_bitsILi16EEENSV_INS5_IJNSA_ILi8EEESI_EEENS5_IJSI_SC_EEEEEEEvNS4_8identityENS4_23SM90_TMA_LOAD_MULTICASTES1C_vS1D_EENS_8epilogue10collective6detail29Sm90TmaWarpSpecializedAdapterINS1H_15DefaultEpilogueISK_SL_SL_NS1G_6thread17LinearCombinationISK_Li1EffLNS1L_9ScaleType4KindE0ELNS_15FloatRoundStyleE2ESK_EENS1_15EpilogueDefaultEEEEEvvEEEEvNT_6ParamsE:
	.zero		1664


//--------------------- SYMBOLS --------------------------

	.type		.nv.reservedSmem.offset0,@object
	.size		.nv.reservedSmem.offset0,0x4
	.type		__assertfail,@function
